	.target	sm_100a

	.elftype	@"ET_EXEC"


//--------------------- .note.nv.tkinfo           --------------------------
	.section	.note.nv.tkinfo,"",@"SHT_NOTE"
	.sectionflags	@"SHF_NOTE_NV_TKINFO"
	.tkinfo
        /*0018*/ 	.word	0x00000002
        /*0030*/ 	.string	""
        /*0030*/ 	.string	"ptxas"
        /*0030*/ 	.string	"Cuda compilation tools, release 13.0, V13.0.88"
        /*0030*/ 	.string	"Build cuda_13.0.r13.0/compiler.36424714_0"
        /*0030*/ 	.string	"-arch sm_100a -m 64 "



//--------------------- .note.nv.cuinfo           --------------------------
	.section	.note.nv.cuinfo,"",@"SHT_NOTE"
	.sectionflags	@"SHF_NOTE_NV_CUINFO"
        /*0018*/ 	.short	0x0002
        /*001a*/ 	.short	0x0064
        /*001c*/ 	.short	0x0082
	.zero		2


//--------------------- .nv.info                  --------------------------
	.section	.nv.info,"",@"SHT_CUDA_INFO"
	.align	4


	//----- nvinfo : EIATTR_REGCOUNT
	.align		4
        /*0000*/ 	.byte	0x04, 0x2f
        /*0002*/ 	.short	(.L_19 - .L_18)
	.align		4
.L_18:
        /*0004*/ 	.word	index@(_ZN7cutlass13device_kernelINS_4gemm6kernel13GemmUniversalIN4cute5tupleIJiiiiEEENS1_10collective13CollectiveMmaINS1_35MainloopSm100TmaUmmaWarpSpecializedILi4ELi2ELi4ENS5_IJNS4_1CILi4EEENSA_ILi2EEENSA_ILi1EEEEEEEENS5_IJNSA_ILi64EEENSA_ILi256EEESG_EEENS_10bfloat16_tENS5_IJlSD_lEEESJ_SK_NS4_8TiledMMAINS4_8MMA_AtomIJNS4_20SM100_MMA_F16BF16_SSISJ_SJ_fLi64ELi256ELNS4_4UMMA5MajorE0ELSP_0ELNSO_7ScaleInE0ELSQ_0EEEEEENS4_6LayoutINS5_IJSD_SD_SD_EEENS5_IJNSA_ILi0EEESV_SV_EEEEENS5_IJNS4_10UnderscoreESY_SY_EEEEENS4_23SM90_TMA_LOAD_MULTICASTENS4_14ComposedLayoutINS4_7SwizzleILi3ELi4ELi3EEENS4_18smem_ptr_flag_bitsILi16EEENST_INS5_IJNSA_ILi8EEESG_EEENS5_IJSG_SD_EEEEEEEvNS4_8identityES11_S1B_vS1C_EENS_8epilogue10collective18CollectiveEpilogueINS1E_23Sm100TmaWarpSpecializedILi4ELi2ELi32ELb1ELb0EEEJSI_NS5_IJNST_ISG_SD_EES1J_EEESJ_SK_SJ_SK_NS1E_6fusion15FusionCallbacksIS1I_NS1L_17LinearCombinationISJ_fSJ_fLNS_15FloatRoundStyleE2EEESI_S1K_JEEENS4_5SM1004TMEM4LOAD26SM100_TMEM_LOAD_16dp256b8xENS4_13SM90_TMA_LOADES1B_NS4_17SM75_U32x4_LDSM_NENS4_14SM90_TMA_STOREES1B_NS4_17SM90_U32x4_STSM_NENS4_39AutoVectorizingCopyWithAssumedAlignmentILi128EEEEEEvvEEEEvNT_6ParamsE)
        /*0008*/ 	.word	0x0000007a


	//----- nvinfo : EIATTR_FRAME_SIZE
	.align		4
.L_19:
        /*000c*/ 	.byte	0x04, 0x11
        /*000e*/ 	.short	(.L_21 - .L_20)
	.align		4
.L_20:
        /*0010*/ 	.word	index@($__internal_2_$__cuda_sm10x_tcgen05_guardrail_trap_unallocated_columns_being_dealloced)
        /*0014*/ 	.word	0x00000000


	//----- nvinfo : EIATTR_FRAME_SIZE
	.align		4
.L_21:
        /*0018*/ 	.byte	0x04, 0x11
        /*001a*/ 	.short	(.L_23 - .L_22)
	.align		4
.L_22:
        /*001c*/ 	.word	index@($__internal_1_$__cuda_sm10x_tcgen05_guardrail_trap_phase_invalid_during_alloc)
        /*0020*/ 	.word	0x00000000


	//----- nvinfo : EIATTR_FRAME_SIZE
	.align		4
.L_23:
        /*0024*/ 	.byte	0x04, 0x11
        /*0026*/ 	.short	(.L_25 - .L_24)
	.align		4
.L_24:
        /*0028*/ 	.word	index@($__internal_0_$__cuda_sm10x_tcgen05_guardrail_trap_col_being_dealloced_not_returned_by_alloc)
        /*002c*/ 	.word	0x00000000


	//----- nvinfo : EIATTR_FRAME_SIZE
	.align		4
.L_25:
        /*0030*/ 	.byte	0x04, 0x11
        /*0032*/ 	.short	(.L_27 - .L_26)
	.align		4
.L_26:
        /*0034*/ 	.word	index@(_ZN7cutlass13device_kernelINS_4gemm6kernel13GemmUniversalIN4cute5tupleIJiiiiEEENS1_10collective13CollectiveMmaINS1_35MainloopSm100TmaUmmaWarpSpecializedILi4ELi2ELi4ENS5_IJNS4_1CILi4EEENSA_ILi2EEENSA_ILi1EEEEEEEENS5_IJNSA_ILi64EEENSA_ILi256EEESG_EEENS_10bfloat16_tENS5_IJlSD_lEEESJ_SK_NS4_8TiledMMAINS4_8MMA_AtomIJNS4_20SM100_MMA_F16BF16_SSISJ_SJ_fLi64ELi256ELNS4_4UMMA5MajorE0ELSP_0ELNSO_7ScaleInE0ELSQ_0EEEEEENS4_6LayoutINS5_IJSD_SD_SD_EEENS5_IJNSA_ILi0EEESV_SV_EEEEENS5_IJNS4_10UnderscoreESY_SY_EEEEENS4_23SM90_TMA_LOAD_MULTICASTENS4_14ComposedLayoutINS4_7SwizzleILi3ELi4ELi3EEENS4_18smem_ptr_flag_bitsILi16EEENST_INS5_IJNSA_ILi8EEESG_EEENS5_IJSG_SD_EEEEEEEvNS4_8identityES11_S1B_vS1C_EENS_8epilogue10collective18CollectiveEpilogueINS1E_23Sm100TmaWarpSpecializedILi4ELi2ELi32ELb1ELb0EEEJSI_NS5_IJNST_ISG_SD_EES1J_EEESJ_SK_SJ_SK_NS1E_6fusion15FusionCallbacksIS1I_NS1L_17LinearCombinationISJ_fSJ_fLNS_15FloatRoundStyleE2EEESI_S1K_JEEENS4_5SM1004TMEM4LOAD26SM100_TMEM_LOAD_16dp256b8xENS4_13SM90_TMA_LOADES1B_NS4_17SM75_U32x4_LDSM_NENS4_14SM90_TMA_STOREES1B_NS4_17SM90_U32x4_STSM_NENS4_39AutoVectorizingCopyWithAssumedAlignmentILi128EEEEEEvvEEEEvNT_6ParamsE)
        /*0038*/ 	.word	0x00000000


	//----- nvinfo : EIATTR_MIN_STACK_SIZE
	.align		4
.L_27:
        /*003c*/ 	.byte	0x04, 0x12
        /*003e*/ 	.short	(.L_29 - .L_28)
	.align		4
.L_28:
        /*0040*/ 	.word	index@(_ZN7cutlass13device_kernelINS_4gemm6kernel13GemmUniversalIN4cute5tupleIJiiiiEEENS1_10collective13CollectiveMmaINS1_35MainloopSm100TmaUmmaWarpSpecializedILi4ELi2ELi4ENS5_IJNS4_1CILi4EEENSA_ILi2EEENSA_ILi1EEEEEEEENS5_IJNSA_ILi64EEENSA_ILi256EEESG_EEENS_10bfloat16_tENS5_IJlSD_lEEESJ_SK_NS4_8TiledMMAINS4_8MMA_AtomIJNS4_20SM100_MMA_F16BF16_SSISJ_SJ_fLi64ELi256ELNS4_4UMMA5MajorE0ELSP_0ELNSO_7ScaleInE0ELSQ_0EEEEEENS4_6LayoutINS5_IJSD_SD_SD_EEENS5_IJNSA_ILi0EEESV_SV_EEEEENS5_IJNS4_10UnderscoreESY_SY_EEEEENS4_23SM90_TMA_LOAD_MULTICASTENS4_14ComposedLayoutINS4_7SwizzleILi3ELi4ELi3EEENS4_18smem_ptr_flag_bitsILi16EEENST_INS5_IJNSA_ILi8EEESG_EEENS5_IJSG_SD_EEEEEEEvNS4_8identityES11_S1B_vS1C_EENS_8epilogue10collective18CollectiveEpilogueINS1E_23Sm100TmaWarpSpecializedILi4ELi2ELi32ELb1ELb0EEEJSI_NS5_IJNST_ISG_SD_EES1J_EEESJ_SK_SJ_SK_NS1E_6fusion15FusionCallbacksIS1I_NS1L_17LinearCombinationISJ_fSJ_fLNS_15FloatRoundStyleE2EEESI_S1K_JEEENS4_5SM1004TMEM4LOAD26SM100_TMEM_LOAD_16dp256b8xENS4_13SM90_TMA_LOADES1B_NS4_17SM75_U32x4_LDSM_NENS4_14SM90_TMA_STOREES1B_NS4_17SM90_U32x4_STSM_NENS4_39AutoVectorizingCopyWithAssumedAlignmentILi128EEEEEEvvEEEEvNT_6ParamsE)
        /*0044*/ 	.word	0x00000000
.L_29:


//--------------------- .nv.compat                --------------------------
	.section	.nv.compat,"",@"SHT_CUDA_COMPAT_INFO"
	.align	4
        /*0000*/ 	.byte	0x02, 0x09, 0x01, 0x00, 0x02, 0x02, 0x02, 0x00, 0x02, 0x05, 0x05, 0x00, 0x03, 0x07, 0x01, 0x01
        /*0010*/ 	.byte	0x02, 0x03, 0x01, 0x00, 0x02, 0x06, 0x01, 0x00, 0x04, 0x0b, 0x08, 0x00, 0x09, 0x00, 0x00, 0x00
        /*0020*/ 	.byte	0x00, 0x00, 0x00, 0x00


//--------------------- .nv.info._ZN7cutlass13device_kernelINS_4gemm6kernel13GemmUniversalIN4cute5tupleIJiiiiEEENS1_10collective13CollectiveMmaINS1_35MainloopSm100TmaUmmaWarpSpecializedILi4ELi2ELi4ENS5_IJNS4_1CILi4EEENSA_ILi2EEENSA_ILi1EEEEEEEENS5_IJNSA_ILi64EEENSA_ILi256EEESG_EEENS_10bfloat16_tENS5_IJlSD_lEEESJ_SK_NS4_8TiledMMAINS4_8MMA_AtomIJNS4_20SM100_MMA_F16BF16_SSISJ_SJ_fLi64ELi256ELNS4_4UMMA5MajorE0ELSP_0ELNSO_7ScaleInE0ELSQ_0EEEEEENS4_6LayoutINS5_IJSD_SD_SD_EEENS5_IJNSA_ILi0EEESV_SV_EEEEENS5_IJNS4_10UnderscoreESY_SY_EEEEENS4_23SM90_TMA_LOAD_MULTICASTENS4_14ComposedLayoutINS4_7SwizzleILi3ELi4ELi3EEENS4_18smem_ptr_flag_bitsILi16EEENST_INS5_IJNSA_ILi8EEESG_EEENS5_IJSG_SD_EEEEEEEvNS4_8identityES11_S1B_vS1C_EENS_8epilogue10collective18CollectiveEpilogueINS1E_23Sm100TmaWarpSpecializedILi4ELi2ELi32ELb1ELb0EEEJSI_NS5_IJNST_ISG_SD_EES1J_EEESJ_SK_SJ_SK_NS1E_6fusion15FusionCallbacksIS1I_NS1L_17LinearCombinationISJ_fSJ_fLNS_15FloatRoundStyleE2EEESI_S1K_JEEENS4_5SM1004TMEM4LOAD26SM100_TMEM_LOAD_16dp256b8xENS4_13SM90_TMA_LOADES1B_NS4_17SM75_U32x4_LDSM_NENS4_14SM90_TMA_STOREES1B_NS4_17SM90_U32x4_STSM_NENS4_39AutoVectorizingCopyWithAssumedAlignmentILi128EEEEEEvvEEEEvNT_6ParamsE --------------------------
	.section	.nv.info._ZN7cutlass13device_kernelINS_4gemm6kernel13GemmUniversalIN4cute5tupleIJiiiiEEENS1_10collective13CollectiveMmaINS1_35MainloopSm100TmaUmmaWarpSpecializedILi4ELi2ELi4ENS5_IJNS4_1CILi4EEENSA_ILi2EEENSA_ILi1EEEEEEEENS5_IJNSA_ILi64EEENSA_ILi256EEESG_EEENS_10bfloat16_tENS5_IJlSD_lEEESJ_SK_NS4_8TiledMMAINS4_8MMA_AtomIJNS4_20SM100_MMA_F16BF16_SSISJ_SJ_fLi64ELi256ELNS4_4UMMA5MajorE0ELSP_0ELNSO_7ScaleInE0ELSQ_0EEEEEENS4_6LayoutINS5_IJSD_SD_SD_EEENS5_IJNSA_ILi0EEESV_SV_EEEEENS5_IJNS4_10UnderscoreESY_SY_EEEEENS4_23SM90_TMA_LOAD_MULTICASTENS4_14ComposedLayoutINS4_7SwizzleILi3ELi4ELi3EEENS4_18smem_ptr_flag_bitsILi16EEENST_INS5_IJNSA_ILi8EEESG_EEENS5_IJSG_SD_EEEEEEEvNS4_8identityES11_S1B_vS1C_EENS_8epilogue10collective18CollectiveEpilogueINS1E_23Sm100TmaWarpSpecializedILi4ELi2ELi32ELb1ELb0EEEJSI_NS5_IJNST_ISG_SD_EES1J_EEESJ_SK_SJ_SK_NS1E_6fusion15FusionCallbacksIS1I_NS1L_17LinearCombinationISJ_fSJ_fLNS_15FloatRoundStyleE2EEESI_S1K_JEEENS4_5SM1004TMEM4LOAD26SM100_TMEM_LOAD_16dp256b8xENS4_13SM90_TMA_LOADES1B_NS4_17SM75_U32x4_LDSM_NENS4_14SM90_TMA_STOREES1B_NS4_17SM90_U32x4_STSM_NENS4_39AutoVectorizingCopyWithAssumedAlignmentILi128EEEEEEvvEEEEvNT_6ParamsE,"",@"SHT_CUDA_INFO"
	.sectionflags	@""
	.align	4


	//----- nvinfo : EIATTR_CUDA_API_VERSION
	.align		4
        /*0000*/ 	.byte	0x04, 0x37
        /*0002*/ 	.short	(.L_31 - .L_30)
.L_30:
        /*0004*/ 	.word	0x00000082


	//----- nvinfo : EIATTR_KPARAM_INFO
	.align		4
.L_31:
        /*0008*/ 	.byte	0x04, 0x17
        /*000a*/ 	.short	(.L_33 - .L_32)
.L_32:
        /*000c*/ 	.word	0x00000000
        /*0010*/ 	.short	0x0000
        /*0012*/ 	.short	0x0000
        /*0014*/ 	.byte	0x00, 0xf0, 0x01, 0x20


	//----- nvinfo : EIATTR_AT_ENTRY_FRAGMENTS
	.align		4
.L_33:
        /*0018*/ 	.byte	0x04, 0x4f
        /*001a*/ 	.short	(.L_35 - .L_34)


	//   ....[0]....
.L_34:
        /*001c*/ 	.word	0x00000006


	//----- nvinfo : EIATTR_RESERVED_SMEM_USED
	.align		4
.L_35:
        /*0020*/ 	.byte	0x01, 0x41
	.zero		2


	//----- nvinfo : EIATTR_SPARSE_MMA_MASK
	.align		4
        /*0024*/ 	.byte	0x03, 0x50
        /*0026*/ 	.short	0x0000


	//----- nvinfo : EIATTR_TCGEN05_1CTA_USED
	.align		4
        /*0028*/ 	.byte	0x01, 0x51
	.zero		2


	//----- nvinfo : EIATTR_MAXREG_COUNT
	.align		4
        /*002c*/ 	.byte	0x03, 0x1b
        /*002e*/ 	.short	0x00ff


	//----- nvinfo : EIATTR_NUM_BARRIERS
	.align		4
        /*0030*/ 	.byte	0x02, 0x4c
        /*0032*/ 	.byte	0x07
	.zero		1


	//----- nvinfo : EIATTR_EXTERNS
	.align		4
        /*0034*/ 	.byte	0x04, 0x0f
        /*0036*/ 	.short	(.L_37 - .L_36)


	//   ....[0]....
	.align		4
.L_36:
        /*0038*/ 	.word	index@(__assertfail)


	//----- nvinfo : EIATTR_MERCURY_ISA_VERSION
	.align		4
.L_37:
        /*003c*/ 	.byte	0x03, 0x5f
        /*003e*/ 	.short	0x0101


	//----- nvinfo : EIATTR_INT_WARP_WIDE_INSTR_OFFSETS
	.align		4
        /*0040*/ 	.byte	0x04, 0x31
        /*0042*/ 	.short	(.L_39 - .L_38)


	//   ....[0]....
.L_38:
        /*0044*/ 	.word	0x00003f90


	//   ....[1]....
        /*0048*/ 	.word	0x00003fb0


	//   ....[2]....
        /*004c*/ 	.word	0x00003fe0


	//   ....[3]....
        /*0050*/ 	.word	0x00004b60


	//   ....[4]....
        /*0054*/ 	.word	0x00004bd0


	//   ....[5]....
        /*0058*/ 	.word	0x00004ca0


	//   ....[6]....
        /*005c*/ 	.word	0x00004d20


	//   ....[7]....
        /*0060*/ 	.word	0x00004e10


	//   ....[8]....
        /*0064*/ 	.word	0x00004e90


	//   ....[9]....
        /*0068*/ 	.word	0x00004f70


	//   ....[10]....
        /*006c*/ 	.word	0x00005020


	//----- nvinfo : EIATTR_COOP_GROUP_MASK_REGIDS
	.align		4
.L_39:
        /*0070*/ 	.byte	0x04, 0x29
        /*0072*/ 	.short	(.L_41 - .L_40)


	//   ....[0]....
.L_40:
        /*0074*/ 	.word	0xffffffff


	//   ....[1]....
        /*0078*/ 	.word	0xffffffff


	//   ....[2]....
        /*007c*/ 	.word	0xffffffff


	//   ....[3]....
        /*0080*/ 	.word	0xffffffff


	//   ....[4]....
        /*0084*/ 	.word	0xffffffff


	//   ....[5]....
        /*0088*/ 	.word	0xffffffff


	//   ....[6]....
        /*008c*/ 	.word	0xffffffff


	//   ....[7]....
        /*0090*/ 	.word	0xffffffff


	//   ....[8]....
        /*0094*/ 	.word	0xffffffff


	//   ....[9]....
        /*0098*/ 	.word	0xffffffff


	//   ....[10]....
        /*009c*/ 	.word	0xffffffff


	//   ....[11]....
        /*00a0*/ 	.word	0xffffffff


	//   ....[12]....
        /*00a4*/ 	.word	0xffffffff


	//   ....[13]....
        /*00a8*/ 	.word	0xffffffff


	//----- nvinfo : EIATTR_COOP_GROUP_INSTR_OFFSETS
	.align		4
.L_41:
        /*00ac*/ 	.byte	0x04, 0x28
        /*00ae*/ 	.short	(.L_43 - .L_42)


	//   ....[0]....
.L_42:
        /*00b0*/ 	.word	0x00000080


	//   ....[1]....
        /*00b4*/ 	.word	0x000004f0


	//   ....[2]....
        /*00b8*/ 	.word	0x000006a0


	//   ....[3]....
        /*00bc*/ 	.word	0x00000840


	//   ....[4]....
        /*00c0*/ 	.word	0x00000940


	//   ....[5]....
        /*00c4*/ 	.word	0x00000ab0


	//   ....[6]....
        /*00c8*/ 	.word	0x00000c50


	//   ....[7]....
        /*00cc*/ 	.word	0x00000e00


	//   ....[8]....
        /*00d0*/ 	.word	0x00002290


	//   ....[9]....
        /*00d4*/ 	.word	0x00003180


	//   ....[10]....
        /*00d8*/ 	.word	0x00003390


	//   ....[11]....
        /*00dc*/ 	.word	0x000033c0


	//   ....[12]....
        /*00e0*/ 	.word	0x00003e70


	//   ....[13]....
        /*00e4*/ 	.word	0x000040a0


	//----- nvinfo : EIATTR_VRC_CTA_INIT_COUNT
	.align		4
.L_43:
        /*00e8*/ 	.byte	0x02, 0x4a
        /*00ea*/ 	.byte	0x80
	.zero		1


	//----- nvinfo : EIATTR_SYSCALL_OFFSETS
	.align		4
        /*00ec*/ 	.byte	0x04, 0x46
        /*00ee*/ 	.short	(.L_45 - .L_44)


	//   ....[0]....
.L_44:
        /*00f0*/ 	.word	0x00005cb0


	//   ....[1]....
        /*00f4*/ 	.word	0x00005da0


	//   ....[2]....
        /*00f8*/ 	.word	0x00006610


	//   ....[3]....
        /*00fc*/ 	.word	0x000072d0


	//   ....[4]....
        /*0100*/ 	.word	0x00007f40


	//   ....[5]....
        /*0104*/ 	.word	0x00008ba0


	//----- nvinfo : EIATTR_MBARRIER_INSTR_OFFSETS
	.align		4
.L_45:
        /*0108*/ 	.byte	0x04, 0x39
        /*010a*/ 	.short	(.L_47 - .L_46)


	//   ....[0]....
.L_46:
        /*010c*/ 	.word	0x00000610
        /*0110*/ 	.word	0x000000ff
        /*0114*/ 	.word	0x00000000
        /*0118*/ 	.short	0x0100
        /*011a*/ 	.byte	0x04
	.zero		1


	//   ....[1]....
        /*011c*/ 	.word	0x00000620
        /*0120*/ 	.word	0x000000ff
        /*0124*/ 	.word	0x00000020
        /*0128*/ 	.short	0x0100
        /*012a*/ 	.byte	0x04
	.zero		1


	//   ....[2]....
        /*012c*/ 	.word	0x00000630
        /*0130*/ 	.word	0x000000ff
        /*0134*/ 	.word	0x00000008
        /*0138*/ 	.short	0x0100
        /*013a*/ 	.byte	0x04
	.zero		1


	//   ....[3]....
        /*013c*/ 	.word	0x00000640
        /*0140*/ 	.word	0x000000ff
        /*0144*/ 	.word	0x00000028
        /*0148*/ 	.short	0x0100
        /*014a*/ 	.byte	0x04
	.zero		1


	//   ....[4]....
        /*014c*/ 	.word	0x00000650
        /*0150*/ 	.word	0x000000ff
        /*0154*/ 	.word	0x00000010
        /*0158*/ 	.short	0x0100
        /*015a*/ 	.byte	0x04
	.zero		1


	//   ....[5]....
        /*015c*/ 	.word	0x00000660
        /*0160*/ 	.word	0x000000ff
        /*0164*/ 	.word	0x00000030
        /*0168*/ 	.short	0x0100
        /*016a*/ 	.byte	0x04
	.zero		1


	//   ....[6]....
        /*016c*/ 	.word	0x00000670
        /*0170*/ 	.word	0x000000ff
        /*0174*/ 	.word	0x00000018
        /*0178*/ 	.short	0x0100
        /*017a*/ 	.byte	0x04
	.zero		1


	//   ....[7]....
        /*017c*/ 	.word	0x00000680
        /*0180*/ 	.word	0x000000ff
        /*0184*/ 	.word	0x00000038
        /*0188*/ 	.short	0x0100
        /*018a*/ 	.byte	0x04
	.zero		1


	//   ....[8]....
        /*018c*/ 	.word	0x000007b0
        /*0190*/ 	.word	0x000000ff
        /*0194*/ 	.word	0x00000040
        /*0198*/ 	.short	0x0100
        /*019a*/ 	.byte	0x04
	.zero		1


	//   ....[9]....
        /*019c*/ 	.word	0x000007c0
        /*01a0*/ 	.word	0x000000ff
        /*01a4*/ 	.word	0x00000060
        /*01a8*/ 	.short	0x0100
        /*01aa*/ 	.byte	0x04
	.zero		1


	//   ....[10]....
        /*01ac*/ 	.word	0x000007d0
        /*01b0*/ 	.word	0x000000ff
        /*01b4*/ 	.word	0x00000048
        /*01b8*/ 	.short	0x0100
        /*01ba*/ 	.byte	0x04
	.zero		1


	//   ....[11]....
        /*01bc*/ 	.word	0x000007e0
        /*01c0*/ 	.word	0x000000ff
        /*01c4*/ 	.word	0x00000068
        /*01c8*/ 	.short	0x0100
        /*01ca*/ 	.byte	0x04
	.zero		1


	//   ....[12]....
        /*01cc*/ 	.word	0x000007f0
        /*01d0*/ 	.word	0x000000ff
        /*01d4*/ 	.word	0x00000050
        /*01d8*/ 	.short	0x0100
        /*01da*/ 	.byte	0x04
	.zero		1


	//   ....[13]....
        /*01dc*/ 	.word	0x00000800
        /*01e0*/ 	.word	0x000000ff
        /*01e4*/ 	.word	0x00000070
        /*01e8*/ 	.short	0x0100
        /*01ea*/ 	.byte	0x04
	.zero		1


	//   ....[14]....
        /*01ec*/ 	.word	0x00000810
        /*01f0*/ 	.word	0x000000ff
        /*01f4*/ 	.word	0x00000058
        /*01f8*/ 	.short	0x0100
        /*01fa*/ 	.byte	0x04
	.zero		1


	//   ....[15]....
        /*01fc*/ 	.word	0x00000820
        /*0200*/ 	.word	0x000000ff
        /*0204*/ 	.word	0x00000078
        /*0208*/ 	.short	0x0100
        /*020a*/ 	.byte	0x04
	.zero		1


	//   ....[16]....
        /*020c*/ 	.word	0x00000910
        /*0210*/ 	.word	0x000000ff
        /*0214*/ 	.word	0x00000080
        /*0218*/ 	.short	0x0100
        /*021a*/ 	.byte	0x06
	.zero		1


	//   ....[17]....
        /*021c*/ 	.word	0x00000920
        /*0220*/ 	.word	0x000000ff
        /*0224*/ 	.word	0x00000088
        /*0228*/ 	.short	0x0100
        /*022a*/ 	.byte	0x06
	.zero		1


	//   ....[18]....
        /*022c*/ 	.word	0x00000a60
        /*0230*/ 	.word	0x000000ff
        /*0234*/ 	.word	0x00000090
        /*0238*/ 	.short	0x0100
        /*023a*/ 	.byte	0x06
	.zero		1


	//   ....[19]....
        /*023c*/ 	.word	0x00000a70
        /*0240*/ 	.word	0x000000ff
        /*0244*/ 	.word	0x000000a0
        /*0248*/ 	.short	0x0100
        /*024a*/ 	.byte	0x06
	.zero		1


	//   ....[20]....
        /*024c*/ 	.word	0x00000a80
        /*0250*/ 	.word	0x000000ff
        /*0254*/ 	.word	0x00000098
        /*0258*/ 	.short	0x0100
        /*025a*/ 	.byte	0x06
	.zero		1


	//   ....[21]....
        /*025c*/ 	.word	0x00000a90
        /*0260*/ 	.word	0x000000ff
        /*0264*/ 	.word	0x000000a8
        /*0268*/ 	.short	0x0100
        /*026a*/ 	.byte	0x06
	.zero		1


	//   ....[22]....
        /*026c*/ 	.word	0x00000bc0
        /*0270*/ 	.word	0x000000ff
        /*0274*/ 	.word	0x000000b0
        /*0278*/ 	.short	0x0100
        /*027a*/ 	.byte	0x04
	.zero		1


	//   ....[23]....
        /*027c*/ 	.word	0x00000bd0
        /*0280*/ 	.word	0x000000ff
        /*0284*/ 	.word	0x000000d0
        /*0288*/ 	.short	0x0100
        /*028a*/ 	.byte	0x04
	.zero		1


	//   ....[24]....
        /*028c*/ 	.word	0x00000be0
        /*0290*/ 	.word	0x000000ff
        /*0294*/ 	.word	0x000000b8
        /*0298*/ 	.short	0x0100
        /*029a*/ 	.byte	0x04
	.zero		1


	//   ....[25]....
        /*029c*/ 	.word	0x00000bf0
        /*02a0*/ 	.word	0x000000ff
        /*02a4*/ 	.word	0x000000d8
        /*02a8*/ 	.short	0x0100
        /*02aa*/ 	.byte	0x04
	.zero		1


	//   ....[26]....
        /*02ac*/ 	.word	0x00000c00
        /*02b0*/ 	.word	0x000000ff
        /*02b4*/ 	.word	0x000000c0
        /*02b8*/ 	.short	0x0100
        /*02ba*/ 	.byte	0x04
	.zero		1


	//   ....[27]....
        /*02bc*/ 	.word	0x00000c10
        /*02c0*/ 	.word	0x000000ff
        /*02c4*/ 	.word	0x000000e0
        /*02c8*/ 	.short	0x0100
        /*02ca*/ 	.byte	0x04
	.zero		1


	//   ....[28]....
        /*02cc*/ 	.word	0x00000c20
        /*02d0*/ 	.word	0x000000ff
        /*02d4*/ 	.word	0x000000c8
        /*02d8*/ 	.short	0x0100
        /*02da*/ 	.byte	0x04
	.zero		1


	//   ....[29]....
        /*02dc*/ 	.word	0x00000c30
        /*02e0*/ 	.word	0x000000ff
        /*02e4*/ 	.word	0x000000e8
        /*02e8*/ 	.short	0x0100
        /*02ea*/ 	.byte	0x04
	.zero		1


	//   ....[30]....
        /*02ec*/ 	.word	0x00000d20
        /*02f0*/ 	.word	0x000000ff
        /*02f4*/ 	.word	0x000000f0
        /*02f8*/ 	.short	0x0100
        /*02fa*/ 	.byte	0x04
	.zero		1


	//   ....[31]....
        /*02fc*/ 	.word	0x00000d30
        /*0300*/ 	.word	0x000000ff
        /*0304*/ 	.word	0x00000100
        /*0308*/ 	.short	0x0100
        /*030a*/ 	.byte	0x04
	.zero		1


	//   ....[32]....
        /*030c*/ 	.word	0x00000d40
        /*0310*/ 	.word	0x000000ff
        /*0314*/ 	.word	0x000000f8
        /*0318*/ 	.short	0x0100
        /*031a*/ 	.byte	0x04
	.zero		1


	//   ....[33]....
        /*031c*/ 	.word	0x00000d50
        /*0320*/ 	.word	0x000000ff
        /*0324*/ 	.word	0x00000108
        /*0328*/ 	.short	0x0100
        /*032a*/ 	.byte	0x04
	.zero		1


	//   ....[34]....
        /*032c*/ 	.word	0x00001b00
        /*0330*/ 	.word	0x00000000
        /*0334*/ 	.word	0x00000100
        /*0338*/ 	.short	0x010a
        /*033a*/ 	.byte	0xff
	.zero		1


	//   ....[35]....
        /*033c*/ 	.word	0x00001b20
        /*0340*/ 	.word	0x00000000
        /*0344*/ 	.word	0x000000f0
        /*0348*/ 	.short	0x0101
        /*034a*/ 	.byte	0xff
	.zero		1


	//   ....[36]....
        /*034c*/ 	.word	0x00001be0
        /*0350*/ 	.word	0x000000ff
        /*0354*/ 	.word	0x00000020
        /*0358*/ 	.short	0x010a
        /*035a*/ 	.byte	0x04
	.zero		1


	//   ....[37]....
        /*035c*/ 	.word	0x00001c70
        /*0360*/ 	.word	0x000000ff
        /*0364*/ 	.word	0x00000020
        /*0368*/ 	.short	0x010a
        /*036a*/ 	.byte	0x21
	.zero		1


	//   ....[38]....
        /*036c*/ 	.word	0x00001e00
        /*0370*/ 	.word	0x000000ff
        /*0374*/ 	.word	0x00000020
        /*0378*/ 	.short	0x010a
        /*037a*/ 	.byte	0x05
	.zero		1


	//   ....[39]....
        /*037c*/ 	.word	0x00001f50
        /*0380*/ 	.word	0x000000ff
        /*0384*/ 	.word	0x00000088
        /*0388*/ 	.short	0x0101
        /*038a*/ 	.byte	0x15
	.zero		1


	//   ....[40]....
        /*038c*/ 	.word	0x00001f70
        /*0390*/ 	.word	0x000000ff
        /*0394*/ 	.word	0x00000020
        /*0398*/ 	.short	0x010a
        /*039a*/ 	.byte	0x04
	.zero		1


	//   ....[41]....
        /*039c*/ 	.word	0x00001ff0
        /*03a0*/ 	.word	0x000000ff
        /*03a4*/ 	.word	0x00000020
        /*03a8*/ 	.short	0x010a
        /*03aa*/ 	.byte	0x11
	.zero		1


	//   ....[42]....
        /*03ac*/ 	.word	0x00002180
        /*03b0*/ 	.word	0x000000ff
        /*03b4*/ 	.word	0x00000020
        /*03b8*/ 	.short	0x010a
        /*03ba*/ 	.byte	0x05
	.zero		1


	//   ....[43]....
        /*03bc*/ 	.word	0x000022c0
        /*03c0*/ 	.word	0x00000003
        /*03c4*/ 	.word	0x00000090
        /*03c8*/ 	.short	0x010a
        /*03ca*/ 	.byte	0xff
	.zero		1


	//   ....[44]....
        /*03cc*/ 	.word	0x00002410
        /*03d0*/ 	.word	0x00000000
        /*03d4*/ 	.word	0x00000000
        /*03d8*/ 	.short	0x0101
        /*03da*/ 	.byte	0xff
	.zero		1


	//   ....[45]....
        /*03dc*/ 	.word	0x000029d0
        /*03e0*/ 	.word	0x000000ff
        /*03e4*/ 	.word	0x00000000
        /*03e8*/ 	.short	0x010a
        /*03ea*/ 	.byte	0x04
	.zero		1


	//   ....[46]....
        /*03ec*/ 	.word	0x00002a60
        /*03f0*/ 	.word	0x000000ff
        /*03f4*/ 	.word	0x00000000
        /*03f8*/ 	.short	0x010a
        /*03fa*/ 	.byte	0x05
	.zero		1


	//   ....[47]....
        /*03fc*/ 	.word	0x00002af0
        /*0400*/ 	.word	0x000000ff
        /*0404*/ 	.word	0x00000000
        /*0408*/ 	.short	0x010a
        /*040a*/ 	.byte	0x05
	.zero		1


	//   ....[48]....
        /*040c*/ 	.word	0x00002b90
        /*0410*/ 	.word	0x00000000
        /*0414*/ 	.word	0x00000000
        /*0418*/ 	.short	0x010a
        /*041a*/ 	.byte	0xff
	.zero		1


	//   ....[49]....
        /*041c*/ 	.word	0x00002cd0
        /*0420*/ 	.word	0x00000002
        /*0424*/ 	.word	0x000000f0
        /*0428*/ 	.short	0x010a
        /*042a*/ 	.byte	0xff
	.zero		1


	//   ....[50]....
        /*042c*/ 	.word	0x00002d30
        /*0430*/ 	.word	0x00000004
        /*0434*/ 	.word	0x00000000
        /*0438*/ 	.short	0x0101
        /*043a*/ 	.byte	0xff
	.zero		1


	//   ....[51]....
        /*043c*/ 	.word	0x00002d50
        /*0440*/ 	.word	0x000000ff
        /*0444*/ 	.word	0x000000a0
        /*0448*/ 	.short	0x010a
        /*044a*/ 	.byte	0x04
	.zero		1


	//   ....[52]....
        /*044c*/ 	.word	0x00002e70
        /*0450*/ 	.word	0x00000002
        /*0454*/ 	.word	0x00000090
        /*0458*/ 	.short	0x010a
        /*045a*/ 	.byte	0xff
	.zero		1


	//   ....[53]....
        /*045c*/ 	.word	0x00002f80
        /*0460*/ 	.word	0x00000002
        /*0464*/ 	.word	0x00000000
        /*0468*/ 	.short	0x0101
        /*046a*/ 	.byte	0xff
	.zero		1


	//   ....[54]....
        /*046c*/ 	.word	0x00003010
        /*0470*/ 	.word	0x000000ff
        /*0474*/ 	.word	0x000000a0
        /*0478*/ 	.short	0x0106
        /*047a*/ 	.byte	0x04
	.zero		1


	//   ....[55]....
        /*047c*/ 	.word	0x00003030
        /*0480*/ 	.word	0x000000ff
        /*0484*/ 	.word	0x000000a0
        /*0488*/ 	.short	0x010a
        /*048a*/ 	.byte	0x04
	.zero		1


	//   ....[56]....
        /*048c*/ 	.word	0x000030c0
        /*0490*/ 	.word	0x000000ff
        /*0494*/ 	.word	0x000000a0
        /*0498*/ 	.short	0x0106
        /*049a*/ 	.byte	0x07
	.zero		1


	//   ....[57]....
        /*049c*/ 	.word	0x00003100
        /*04a0*/ 	.word	0x00000000
        /*04a4*/ 	.word	0x000000a0
        /*04a8*/ 	.short	0x010a
        /*04aa*/ 	.byte	0xff
	.zero		1


	//   ....[58]....
        /*04ac*/ 	.word	0x00003660
        /*04b0*/ 	.word	0x00000000
        /*04b4*/ 	.word	0x00000090
        /*04b8*/ 	.short	0x010a
        /*04ba*/ 	.byte	0xff
	.zero		1


	//   ....[59]....
        /*04bc*/ 	.word	0x00003760
        /*04c0*/ 	.word	0x00000003
        /*04c4*/ 	.word	0x00000000
        /*04c8*/ 	.short	0x0101
        /*04ca*/ 	.byte	0xff
	.zero		1


	//   ....[60]....
        /*04cc*/ 	.word	0x00003770
        /*04d0*/ 	.word	0x000000ff
        /*04d4*/ 	.word	0x00000000
        /*04d8*/ 	.short	0x010a
        /*04da*/ 	.byte	0x04
	.zero		1


	//   ....[61]....
        /*04dc*/ 	.word	0x000037f0
        /*04e0*/ 	.word	0x000000ff
        /*04e4*/ 	.word	0x000000d0
        /*04e8*/ 	.short	0x010a
        /*04ea*/ 	.byte	0x1f
	.zero		1


	//   ....[62]....
        /*04ec*/ 	.word	0x000038d0
        /*04f0*/ 	.word	0x000000ff
        /*04f4*/ 	.word	0x00000000
        /*04f8*/ 	.short	0x010a
        /*04fa*/ 	.byte	0x05
	.zero		1


	//   ....[63]....
        /*04fc*/ 	.word	0x00003a10
        /*0500*/ 	.word	0x000000ff
        /*0504*/ 	.word	0x00000000
        /*0508*/ 	.short	0x010a
        /*050a*/ 	.byte	0x04
	.zero		1


	//   ....[64]....
        /*050c*/ 	.word	0x00003ca0
        /*0510*/ 	.word	0x000000ff
        /*0514*/ 	.word	0x00000000
        /*0518*/ 	.short	0x010a
        /*051a*/ 	.byte	0x04
	.zero		1


	//   ....[65]....
        /*051c*/ 	.word	0x00003d30
        /*0520*/ 	.word	0x000000ff
        /*0524*/ 	.word	0x00000000
        /*0528*/ 	.short	0x010a
        /*052a*/ 	.byte	0x05
	.zero		1


	//   ....[66]....
        /*052c*/ 	.word	0x00003dc0
        /*0530*/ 	.word	0x000000ff
        /*0534*/ 	.word	0x00000000
        /*0538*/ 	.short	0x010a
        /*053a*/ 	.byte	0x05
	.zero		1


	//   ....[67]....
        /*053c*/ 	.word	0x00003e50
        /*0540*/ 	.word	0x000000ff
        /*0544*/ 	.word	0x00000000
        /*0548*/ 	.short	0x010a
        /*054a*/ 	.byte	0x04
	.zero		1


	//   ....[68]....
        /*054c*/ 	.word	0x00004360
        /*0550*/ 	.word	0x0000000c
        /*0554*/ 	.word	0x00000090
        /*0558*/ 	.short	0x010a
        /*055a*/ 	.byte	0xff
	.zero		1


	//   ....[69]....
        /*055c*/ 	.word	0x000044d0
        /*0560*/ 	.word	0x00000000
        /*0564*/ 	.word	0x00000000
        /*0568*/ 	.short	0x0101
        /*056a*/ 	.byte	0xff
	.zero		1


	//   ....[70]....
        /*056c*/ 	.word	0x00004960
        /*0570*/ 	.word	0x000000ff
        /*0574*/ 	.word	0x00000088
        /*0578*/ 	.short	0x010a
        /*057a*/ 	.byte	0x15
	.zero		1


	//   ....[71]....
        /*057c*/ 	.word	0x00004ae0
        /*0580*/ 	.word	0x000000ff
        /*0584*/ 	.word	0x00000060
        /*0588*/ 	.short	0x010a
        /*058a*/ 	.byte	0x15
	.zero		1


	//   ....[72]....
        /*058c*/ 	.word	0x00004c50
        /*0590*/ 	.word	0x000000ff
        /*0594*/ 	.word	0x00000040
        /*0598*/ 	.short	0x010b
        /*059a*/ 	.byte	0x15
	.zero		1


	//   ....[73]....
        /*059c*/ 	.word	0x00004c60
        /*05a0*/ 	.word	0x000000ff
        /*05a4*/ 	.word	0x00000000
        /*05a8*/ 	.short	0x0101
        /*05aa*/ 	.byte	0x28
	.zero		1


	//   ....[74]....
        /*05ac*/ 	.word	0x00004c70
        /*05b0*/ 	.word	0x000000ff
        /*05b4*/ 	.word	0x00000068
        /*05b8*/ 	.short	0x010a
        /*05ba*/ 	.byte	0x15
	.zero		1


	//   ....[75]....
        /*05bc*/ 	.word	0x00004dc0
        /*05c0*/ 	.word	0x000000ff
        /*05c4*/ 	.word	0x00000048
        /*05c8*/ 	.short	0x010b
        /*05ca*/ 	.byte	0x15
	.zero		1


	//   ....[76]....
        /*05cc*/ 	.word	0x00004dd0
        /*05d0*/ 	.word	0x000000ff
        /*05d4*/ 	.word	0x00000000
        /*05d8*/ 	.short	0x0101
        /*05da*/ 	.byte	0x27
	.zero		1


	//   ....[77]....
        /*05dc*/ 	.word	0x00004de0
        /*05e0*/ 	.word	0x000000ff
        /*05e4*/ 	.word	0x00000070
        /*05e8*/ 	.short	0x010a
        /*05ea*/ 	.byte	0x15
	.zero		1


	//   ....[78]....
        /*05ec*/ 	.word	0x00004f20
        /*05f0*/ 	.word	0x000000ff
        /*05f4*/ 	.word	0x00000050
        /*05f8*/ 	.short	0x010b
        /*05fa*/ 	.byte	0x15
	.zero		1


	//   ....[79]....
        /*05fc*/ 	.word	0x00004f30
        /*0600*/ 	.word	0x000000ff
        /*0604*/ 	.word	0x00000000
        /*0608*/ 	.short	0x0101
        /*060a*/ 	.byte	0x26
	.zero		1


	//   ....[80]....
        /*060c*/ 	.word	0x00004f40
        /*0610*/ 	.word	0x000000ff
        /*0614*/ 	.word	0x00000078
        /*0618*/ 	.short	0x010a
        /*061a*/ 	.byte	0x15
	.zero		1


	//   ....[81]....
        /*061c*/ 	.word	0x00005140
        /*0620*/ 	.word	0x000000ff
        /*0624*/ 	.word	0x00000058
        /*0628*/ 	.short	0x010b
        /*062a*/ 	.byte	0x15
	.zero		1


	//   ....[82]....
        /*062c*/ 	.word	0x00005150
        /*0630*/ 	.word	0x000000ff
        /*0634*/ 	.word	0x00000000
        /*0638*/ 	.short	0x0101
        /*063a*/ 	.byte	0x25
	.zero		1


	//   ....[83]....
        /*063c*/ 	.word	0x00005180
        /*0640*/ 	.word	0x000000ff
        /*0644*/ 	.word	0x00000060
        /*0648*/ 	.short	0x010a
        /*064a*/ 	.byte	0x15
	.zero		1


	//   ....[84]....
        /*064c*/ 	.word	0x000051a0
        /*0650*/ 	.word	0x000000ff
        /*0654*/ 	.word	0x00000068
        /*0658*/ 	.short	0x010a
        /*065a*/ 	.byte	0x15
	.zero		1


	//   ....[85]....
        /*065c*/ 	.word	0x000051c0
        /*0660*/ 	.word	0x000000ff
        /*0664*/ 	.word	0x00000070
        /*0668*/ 	.short	0x010a
        /*066a*/ 	.byte	0x15
	.zero		1


	//   ....[86]....
        /*066c*/ 	.word	0x00005200
        /*0670*/ 	.word	0x00000000
        /*0674*/ 	.word	0x00000078
        /*0678*/ 	.short	0x010a
        /*067a*/ 	.byte	0xff
	.zero		1


	//   ....[87]....
        /*067c*/ 	.word	0x00005540
        /*0680*/ 	.word	0x00000003
        /*0684*/ 	.word	0x00000090
        /*0688*/ 	.short	0x010a
        /*068a*/ 	.byte	0xff
	.zero		1


	//   ....[88]....
        /*068c*/ 	.word	0x000056c0
        /*0690*/ 	.word	0x00000000
        /*0694*/ 	.word	0x00000000
        /*0698*/ 	.short	0x0101
        /*069a*/ 	.byte	0xff
	.zero		1


	//   ....[89]....
        /*069c*/ 	.word	0x00006260
        /*06a0*/ 	.word	0x000000ff
        /*06a4*/ 	.word	0x00000040
        /*06a8*/ 	.short	0x010a
        /*06aa*/ 	.byte	0x2c
	.zero		1


	//   ....[90]....
        /*06ac*/ 	.word	0x000062d0
        /*06b0*/ 	.word	0x00000062
        /*06b4*/ 	.word	0x000000b0
        /*06b8*/ 	.short	0x010a
        /*06ba*/ 	.byte	0xff
	.zero		1


	//   ....[91]....
        /*06bc*/ 	.word	0x000063f0
        /*06c0*/ 	.word	0x000000ff
        /*06c4*/ 	.word	0x00000040
        /*06c8*/ 	.short	0x010a
        /*06ca*/ 	.byte	0x2c
	.zero		1


	//   ....[92]....
        /*06cc*/ 	.word	0x000064f0
        /*06d0*/ 	.word	0x00000062
        /*06d4*/ 	.word	0x000000b0
        /*06d8*/ 	.short	0x010a
        /*06da*/ 	.byte	0xff
	.zero		1


	//   ....[93]....
        /*06dc*/ 	.word	0x00006ff0
        /*06e0*/ 	.word	0x00000000
        /*06e4*/ 	.word	0x00000000
        /*06e8*/ 	.short	0x0101
        /*06ea*/ 	.byte	0xff
	.zero		1


	//   ....[94]....
        /*06ec*/ 	.word	0x00007000
        /*06f0*/ 	.word	0x00000003
        /*06f4*/ 	.word	0x00000040
        /*06f8*/ 	.short	0x010a
        /*06fa*/ 	.byte	0xff
	.zero		1


	//   ....[95]....
        /*06fc*/ 	.word	0x000070d0
        /*0700*/ 	.word	0x00000003
        /*0704*/ 	.word	0x00000040
        /*0708*/ 	.short	0x010a
        /*070a*/ 	.byte	0xff
	.zero		1


	//   ....[96]....
        /*070c*/ 	.word	0x00007c60
        /*0710*/ 	.word	0x00000066
        /*0714*/ 	.word	0x00000000
        /*0718*/ 	.short	0x0101
        /*071a*/ 	.byte	0xff
	.zero		1


	//   ....[97]....
        /*071c*/ 	.word	0x00007c80
        /*0720*/ 	.word	0x0000003f
        /*0724*/ 	.word	0x00000040
        /*0728*/ 	.short	0x010a
        /*072a*/ 	.byte	0xff
	.zero		1


	//   ....[98]....
        /*072c*/ 	.word	0x00007d40
        /*0730*/ 	.word	0x0000003f
        /*0734*/ 	.word	0x00000040
        /*0738*/ 	.short	0x010a
        /*073a*/ 	.byte	0xff
	.zero		1


	//   ....[99]....
        /*073c*/ 	.word	0x000088c0
        /*0740*/ 	.word	0x00000066
        /*0744*/ 	.word	0x00000000
        /*0748*/ 	.short	0x0101
        /*074a*/ 	.byte	0xff
	.zero		1


	//   ....[100]....
        /*074c*/ 	.word	0x000088e0
        /*0750*/ 	.word	0x0000006c
        /*0754*/ 	.word	0x00000040
        /*0758*/ 	.short	0x010a
        /*075a*/ 	.byte	0xff
	.zero		1


	//   ....[101]....
        /*075c*/ 	.word	0x000089a0
        /*0760*/ 	.word	0x0000006c
        /*0764*/ 	.word	0x00000040
        /*0768*/ 	.short	0x010a
        /*076a*/ 	.byte	0xff
	.zero		1


	//   ....[102]....
        /*076c*/ 	.word	0x00008de0
        /*0770*/ 	.word	0x000000ff
        /*0774*/ 	.word	0x00000000
        /*0778*/ 	.short	0x0101
        /*077a*/ 	.byte	0x04
	.zero		1


	//   ....[103]....
        /*077c*/ 	.word	0x00009590
        /*0780*/ 	.word	0x00000002
        /*0784*/ 	.word	0x00000000
        /*0788*/ 	.short	0x0101
        /*078a*/ 	.byte	0xff
	.zero		1


	//   ....[104]....
        /*078c*/ 	.word	0x00009840
        /*0790*/ 	.word	0x000000ff
        /*0794*/ 	.word	0x00000000
        /*0798*/ 	.short	0x0101
        /*079a*/ 	.byte	0x04
	.zero		1


	//   ....[105]....
        /*079c*/ 	.word	0x00009860
        /*07a0*/ 	.word	0x00000000
        /*07a4*/ 	.word	0x00000100
        /*07a8*/ 	.short	0x010a
        /*07aa*/ 	.byte	0xff
	.zero		1


	//   ....[106]....
        /*07ac*/ 	.word	0x000098c0
        /*07b0*/ 	.word	0x00000000
        /*07b4*/ 	.word	0x00000020
        /*07b8*/ 	.short	0x010a
        /*07ba*/ 	.byte	0xff
	.zero		1


	//   ....[107]....
        /*07bc*/ 	.word	0x00009920
        /*07c0*/ 	.word	0x00000000
        /*07c4*/ 	.word	0x00000020
        /*07c8*/ 	.short	0x010a
        /*07ca*/ 	.byte	0xff
	.zero		1


	//   ....[108]....
        /*07cc*/ 	.word	0x00009970
        /*07d0*/ 	.word	0x00000003
        /*07d4*/ 	.word	0x00000090
        /*07d8*/ 	.short	0x010a
        /*07da*/ 	.byte	0xff
	.zero		1


	//   ....[109]....
        /*07dc*/ 	.word	0x000099d0
        /*07e0*/ 	.word	0x00000000
        /*07e4*/ 	.word	0x00000000
        /*07e8*/ 	.short	0x010a
        /*07ea*/ 	.byte	0xff
	.zero		1


	//   ....[110]....
        /*07ec*/ 	.word	0x00009a30
        /*07f0*/ 	.word	0x00000000
        /*07f4*/ 	.word	0x00000000
        /*07f8*/ 	.short	0x010a
        /*07fa*/ 	.byte	0xff
	.zero		1


	//   ....[111]....
        /*07fc*/ 	.word	0x00009a90
        /*0800*/ 	.word	0x00000000
        /*0804*/ 	.word	0x00000000
        /*0808*/ 	.short	0x010a
        /*080a*/ 	.byte	0xff
	.zero		1


	//   ....[112]....
        /*080c*/ 	.word	0x00009ae0
        /*0810*/ 	.word	0x00000002
        /*0814*/ 	.word	0x000000f0
        /*0818*/ 	.short	0x010a
        /*081a*/ 	.byte	0xff
	.zero		1


	//   ....[113]....
        /*081c*/ 	.word	0x00009b40
        /*0820*/ 	.word	0x00000002
        /*0824*/ 	.word	0x000000a0
        /*0828*/ 	.short	0x010a
        /*082a*/ 	.byte	0xff
	.zero		1


	//   ....[114]....
        /*082c*/ 	.word	0x00009b90
        /*0830*/ 	.word	0x00000002
        /*0834*/ 	.word	0x00000090
        /*0838*/ 	.short	0x010a
        /*083a*/ 	.byte	0xff
	.zero		1


	//   ....[115]....
        /*083c*/ 	.word	0x00009bf0
        /*0840*/ 	.word	0x00000000
        /*0844*/ 	.word	0x000000a0
        /*0848*/ 	.short	0x010a
        /*084a*/ 	.byte	0xff
	.zero		1


	//   ....[116]....
        /*084c*/ 	.word	0x00009c40
        /*0850*/ 	.word	0x00000000
        /*0854*/ 	.word	0x00000090
        /*0858*/ 	.short	0x010a
        /*085a*/ 	.byte	0xff
	.zero		1


	//   ....[117]....
        /*085c*/ 	.word	0x00009ca0
        /*0860*/ 	.word	0x00000003
        /*0864*/ 	.word	0x000000d0
        /*0868*/ 	.short	0x010a
        /*086a*/ 	.byte	0xff
	.zero		1


	//   ....[118]....
        /*086c*/ 	.word	0x00009d00
        /*0870*/ 	.word	0x00000000
        /*0874*/ 	.word	0x00000000
        /*0878*/ 	.short	0x010a
        /*087a*/ 	.byte	0xff
	.zero		1


	//   ....[119]....
        /*087c*/ 	.word	0x00009d60
        /*0880*/ 	.word	0x00000000
        /*0884*/ 	.word	0x00000000
        /*0888*/ 	.short	0x010a
        /*088a*/ 	.byte	0xff
	.zero		1


	//   ....[120]....
        /*088c*/ 	.word	0x00009dc0
        /*0890*/ 	.word	0x00000000
        /*0894*/ 	.word	0x00000000
        /*0898*/ 	.short	0x010a
        /*089a*/ 	.byte	0xff
	.zero		1


	//   ....[121]....
        /*089c*/ 	.word	0x00009e20
        /*08a0*/ 	.word	0x00000000
        /*08a4*/ 	.word	0x00000000
        /*08a8*/ 	.short	0x010a
        /*08aa*/ 	.byte	0xff
	.zero		1


	//   ....[122]....
        /*08ac*/ 	.word	0x00009e80
        /*08b0*/ 	.word	0x00000000
        /*08b4*/ 	.word	0x00000000
        /*08b8*/ 	.short	0x010a
        /*08ba*/ 	.byte	0xff
	.zero		1


	//   ....[123]....
        /*08bc*/ 	.word	0x00009ed0
        /*08c0*/ 	.word	0x0000000c
        /*08c4*/ 	.word	0x00000090
        /*08c8*/ 	.short	0x010a
        /*08ca*/ 	.byte	0xff
	.zero		1


	//   ....[124]....
        /*08cc*/ 	.word	0x00009f30
        /*08d0*/ 	.word	0x00000000
        /*08d4*/ 	.word	0x00000088
        /*08d8*/ 	.short	0x010a
        /*08da*/ 	.byte	0xff
	.zero		1


	//   ....[125]....
        /*08dc*/ 	.word	0x00009f90
        /*08e0*/ 	.word	0x00000000
        /*08e4*/ 	.word	0x00000060
        /*08e8*/ 	.short	0x010a
        /*08ea*/ 	.byte	0xff
	.zero		1


	//   ....[126]....
        /*08ec*/ 	.word	0x00009ff0
        /*08f0*/ 	.word	0x00000000
        /*08f4*/ 	.word	0x00000068
        /*08f8*/ 	.short	0x010a
        /*08fa*/ 	.byte	0xff
	.zero		1


	//   ....[127]....
        /*08fc*/ 	.word	0x0000a050
        /*0900*/ 	.word	0x00000000
        /*0904*/ 	.word	0x00000070
        /*0908*/ 	.short	0x010a
        /*090a*/ 	.byte	0xff
	.zero		1


	//   ....[128]....
        /*090c*/ 	.word	0x0000a0b0
        /*0910*/ 	.word	0x00000000
        /*0914*/ 	.word	0x00000078
        /*0918*/ 	.short	0x010a
        /*091a*/ 	.byte	0xff
	.zero		1


	//   ....[129]....
        /*091c*/ 	.word	0x0000a110
        /*0920*/ 	.word	0x00000000
        /*0924*/ 	.word	0x00000060
        /*0928*/ 	.short	0x010a
        /*092a*/ 	.byte	0xff
	.zero		1


	//   ....[130]....
        /*092c*/ 	.word	0x0000a170
        /*0930*/ 	.word	0x00000000
        /*0934*/ 	.word	0x00000068
        /*0938*/ 	.short	0x010a
        /*093a*/ 	.byte	0xff
	.zero		1


	//   ....[131]....
        /*093c*/ 	.word	0x0000a1d0
        /*0940*/ 	.word	0x00000000
        /*0944*/ 	.word	0x00000070
        /*0948*/ 	.short	0x010a
        /*094a*/ 	.byte	0xff
	.zero		1


	//   ....[132]....
        /*094c*/ 	.word	0x0000a220
        /*0950*/ 	.word	0x00000003
        /*0954*/ 	.word	0x00000090
        /*0958*/ 	.short	0x010a
        /*095a*/ 	.byte	0xff
	.zero		1


	//   ....[133]....
        /*095c*/ 	.word	0x0000a280
        /*0960*/ 	.word	0x00000000
        /*0964*/ 	.word	0x00000040
        /*0968*/ 	.short	0x010a
        /*096a*/ 	.byte	0xff
	.zero		1


	//   ....[134]....
        /*096c*/ 	.word	0x0000a2d0
        /*0970*/ 	.word	0x00000062
        /*0974*/ 	.word	0x000000b0
        /*0978*/ 	.short	0x010a
        /*097a*/ 	.byte	0xff
	.zero		1


	//   ....[135]....
        /*097c*/ 	.word	0x0000a320
        /*0980*/ 	.word	0x00000003
        /*0984*/ 	.word	0x00000040
        /*0988*/ 	.short	0x010a
        /*098a*/ 	.byte	0xff
	.zero		1


	//   ....[136]....
        /*098c*/ 	.word	0x0000a370
        /*0990*/ 	.word	0x0000003f
        /*0994*/ 	.word	0x00000040
        /*0998*/ 	.short	0x010a
        /*099a*/ 	.byte	0xff
	.zero		1


	//   ....[137]....
        /*099c*/ 	.word	0x0000a3c0
        /*09a0*/ 	.word	0x0000006c
        /*09a4*/ 	.word	0x00000040
        /*09a8*/ 	.short	0x010a
        /*09aa*/ 	.byte	0xff
	.zero		1


	//----- nvinfo : EIATTR_NUM_MBARRIERS
	.align		4
.L_47:
        /*09ac*/ 	.byte	0x03, 0x38
        /*09ae*/ 	.short	0x0022


	//----- nvinfo : EIATTR_EXIT_INSTR_OFFSETS
	.align		4
        /*09b0*/ 	.byte	0x04, 0x1c
        /*09b2*/ 	.short	(.L_49 - .L_48)


	//   ....[0]....
.L_48:
        /*09b4*/ 	.word	0x00002bc0


	//   ....[1]....
        /*09b8*/ 	.word	0x000030d0


	//   ....[2]....
        /*09bc*/ 	.word	0x00003130


	//   ....[3]....
        /*09c0*/ 	.word	0x000040b0


	//   ....[4]....
        /*09c4*/ 	.word	0x00005230


	//   ....[5]....
        /*09c8*/ 	.word	0x00005270


	//   ....[6]....
        /*09cc*/ 	.word	0x00009720


	//   ....[7]....
        /*09d0*/ 	.word	0x000097a0


	//   ....[8]....
        /*09d4*/ 	.word	0x000097d0


	//   ....[9]....
        /*09d8*/ 	.word	0x00009850


	//----- nvinfo : EIATTR_MAX_THREADS
	.align		4
.L_49:
        /*09dc*/ 	.byte	0x04, 0x05
        /*09de*/ 	.short	(.L_51 - .L_50)
.L_50:
        /*09e0*/ 	.word	0x00000100
        /*09e4*/ 	.word	0x00000001
        /*09e8*/ 	.word	0x00000001


	//----- nvinfo : EIATTR_CRS_STACK_SIZE
	.align		4
.L_51:
        /*09ec*/ 	.byte	0x04, 0x1e
        /*09ee*/ 	.short	(.L_53 - .L_52)
.L_52:
        /*09f0*/ 	.word	0x00000000


	//----- nvinfo : EIATTR_CBANK_PARAM_SIZE
	.align		4
.L_53:
        /*09f4*/ 	.byte	0x03, 0x19
        /*09f6*/ 	.short	0x0800


	//----- nvinfo : EIATTR_PARAM_CBANK
	.align		4
        /*09f8*/ 	.byte	0x04, 0x0a
        /*09fa*/ 	.short	(.L_55 - .L_54)
	.align		4
.L_54:
        /*09fc*/ 	.word	index@(.nv.constant0._ZN7cutlass13device_kernelINS_4gemm6kernel13GemmUniversalIN4cute5tupleIJiiiiEEENS1_10collective13CollectiveMmaINS1_35MainloopSm100TmaUmmaWarpSpecializedILi4ELi2ELi4ENS5_IJNS4_1CILi4EEENSA_ILi2EEENSA_ILi1EEEEEEEENS5_IJNSA_ILi64EEENSA_ILi256EEESG_EEENS_10bfloat16_tENS5_IJlSD_lEEESJ_SK_NS4_8TiledMMAINS4_8MMA_AtomIJNS4_20SM100_MMA_F16BF16_SSISJ_SJ_fLi64ELi256ELNS4_4UMMA5MajorE0ELSP_0ELNSO_7ScaleInE0ELSQ_0EEEEEENS4_6LayoutINS5_IJSD_SD_SD_EEENS5_IJNSA_ILi0EEESV_SV_EEEEENS5_IJNS4_10UnderscoreESY_SY_EEEEENS4_23SM90_TMA_LOAD_MULTICASTENS4_14ComposedLayoutINS4_7SwizzleILi3ELi4ELi3EEENS4_18smem_ptr_flag_bitsILi16EEENST_INS5_IJNSA_ILi8EEESG_EEENS5_IJSG_SD_EEEEEEEvNS4_8identityES11_S1B_vS1C_EENS_8epilogue10collective18CollectiveEpilogueINS1E_23Sm100TmaWarpSpecializedILi4ELi2ELi32ELb1ELb0EEEJSI_NS5_IJNST_ISG_SD_EES1J_EEESJ_SK_SJ_SK_NS1E_6fusion15FusionCallbacksIS1I_NS1L_17LinearCombinationISJ_fSJ_fLNS_15FloatRoundStyleE2EEESI_S1K_JEEENS4_5SM1004TMEM4LOAD26SM100_TMEM_LOAD_16dp256b8xENS4_13SM90_TMA_LOADES1B_NS4_17SM75_U32x4_LDSM_NENS4_14SM90_TMA_STOREES1B_NS4_17SM90_U32x4_STSM_NENS4_39AutoVectorizingCopyWithAssumedAlignmentILi128EEEEEEvvEEEEvNT_6ParamsE)
        /*0a00*/ 	.short	0x0380
        /*0a02*/ 	.short	0x0800


	//----- nvinfo : EIATTR_SW_WAR
	.align		4
.L_55:
        /*0a04*/ 	.byte	0x04, 0x36
        /*0a06*/ 	.short	(.L_57 - .L_56)
.L_56:
        /*0a08*/ 	.word	0x00000008
.L_57:


//--------------------- .nv.callgraph             --------------------------
	.section	.nv.callgraph,"",@"SHT_CUDA_CALLGRAPH"
	.align	4
	.sectionentsize	8
	.align		4
        /*0000*/ 	.word	0x00000000
	.align		4
        /*0004*/ 	.word	0xffffffff
	.align		4
        /*0008*/ 	.word	index@(_ZN7cutlass13device_kernelINS_4gemm6kernel13GemmUniversalIN4cute5tupleIJiiiiEEENS1_10collective13CollectiveMmaINS1_35MainloopSm100TmaUmmaWarpSpecializedILi4ELi2ELi4ENS5_IJNS4_1CILi4EEENSA_ILi2EEENSA_ILi1EEEEEEEENS5_IJNSA_ILi64EEENSA_ILi256EEESG_EEENS_10bfloat16_tENS5_IJlSD_lEEESJ_SK_NS4_8TiledMMAINS4_8MMA_AtomIJNS4_20SM100_MMA_F16BF16_SSISJ_SJ_fLi64ELi256ELNS4_4UMMA5MajorE0ELSP_0ELNSO_7ScaleInE0ELSQ_0EEEEEENS4_6LayoutINS5_IJSD_SD_SD_EEENS5_IJNSA_ILi0EEESV_SV_EEEEENS5_IJNS4_10UnderscoreESY_SY_EEEEENS4_23SM90_TMA_LOAD_MULTICASTENS4_14ComposedLayoutINS4_7SwizzleILi3ELi4ELi3EEENS4_18smem_ptr_flag_bitsILi16EEENST_INS5_IJNSA_ILi8EEESG_EEENS5_IJSG_SD_EEEEEEEvNS4_8identityES11_S1B_vS1C_EENS_8epilogue10collective18CollectiveEpilogueINS1E_23Sm100TmaWarpSpecializedILi4ELi2ELi32ELb1ELb0EEEJSI_NS5_IJNST_ISG_SD_EES1J_EEESJ_SK_SJ_SK_NS1E_6fusion15FusionCallbacksIS1I_NS1L_17LinearCombinationISJ_fSJ_fLNS_15FloatRoundStyleE2EEESI_S1K_JEEENS4_5SM1004TMEM4LOAD26SM100_TMEM_LOAD_16dp256b8xENS4_13SM90_TMA_LOADES1B_NS4_17SM75_U32x4_LDSM_NENS4_14SM90_TMA_STOREES1B_NS4_17SM90_U32x4_STSM_NENS4_39AutoVectorizingCopyWithAssumedAlignmentILi128EEEEEEvvEEEEvNT_6ParamsE)
	.align		4
        /*000c*/ 	.word	index@(__assertfail)
	.align		4
        /*0010*/ 	.word	0x00000000
	.align		4
        /*0014*/ 	.word	0xfffffffe
	.align		4
        /*0018*/ 	.word	0x00000000
	.align		4
        /*001c*/ 	.word	0xfffffffd
	.align		4
        /*0020*/ 	.word	0x00000000
	.align		4
        /*0024*/ 	.word	0xfffffffc


//--------------------- .nv.constant4             --------------------------
	.section	.nv.constant4,"a",@progbits
	.align	8
	.align		8
.nv.constant4:
        /*0000*/ 	.dword	__assertfail
	.align		8
        /*0008*/ 	.dword	__unnamed_1
	.align		8
        /*0010*/ 	.dword	__unnamed_2
	.align		8
        /*0018*/ 	.dword	_ZN40_INTERNAL_bc9a8918_4_k_cu_143d57fb_229754cuda3std3__45__cpo5beginE
	.align		8
        /*0020*/ 	.dword	_ZN40_INTERNAL_bc9a8918_4_k_cu_143d57fb_229754cuda3std3__45__cpo3endE
	.align		8
        /*0028*/ 	.dword	_ZN40_INTERNAL_bc9a8918_4_k_cu_143d57fb_229754cuda3std3__45__cpo6cbeginE
	.align		8
        /*0030*/ 	.dword	_ZN40_INTERNAL_bc9a8918_4_k_cu_143d57fb_229754cuda3std3__45__cpo4cendE
	.align		8
        /*0038*/ 	.dword	_ZN40_INTERNAL_bc9a8918_4_k_cu_143d57fb_229754cuda3std3__442_GLOBAL__N__bc9a8918_4_k_cu_143d57fb_229756ignoreE
	.align		8
        /*0040*/ 	.dword	_ZN40_INTERNAL_bc9a8918_4_k_cu_143d57fb_229754cuda3std3__419piecewise_constructE
	.align		8
        /*0048*/ 	.dword	_ZN40_INTERNAL_bc9a8918_4_k_cu_143d57fb_229754cuda3std3__48in_placeE
	.align		8
        /*0050*/ 	.dword	_ZN40_INTERNAL_bc9a8918_4_k_cu_143d57fb_229754cuda3std6ranges3__45__cpo4swapE
	.align		8
        /*0058*/ 	.dword	_ZN40_INTERNAL_bc9a8918_4_k_cu_143d57fb_229754cuda3std6ranges3__45__cpo9iter_moveE
	.align		8
        /*0060*/ 	.dword	_ZN40_INTERNAL_bc9a8918_4_k_cu_143d57fb_229754cute7productE
	.align		8
        /*0068*/ 	.dword	_ZN40_INTERNAL_bc9a8918_4_k_cu_143d57fb_229754cute1_E
	.align		8
        /*0070*/ 	.dword	$str$25
	.align		8
        /*0078*/ 	.dword	$str$26
	.align		8
        /*0080*/ 	.dword	$str$27
	.align		8
        /*0088*/ 	.dword	$str$28


//--------------------- .text._ZN7cutlass13device_kernelINS_4gemm6kernel13GemmUniversalIN4cute5tupleIJiiiiEEENS1_10collective13CollectiveMmaINS1_35MainloopSm100TmaUmmaWarpSpecializedILi4ELi2ELi4ENS5_IJNS4_1CILi4EEENSA_ILi2EEENSA_ILi1EEEEEEEENS5_IJNSA_ILi64EEENSA_ILi256EEESG_EEENS_10bfloat16_tENS5_IJlSD_lEEESJ_SK_NS4_8TiledMMAINS4_8MMA_AtomIJNS4_20SM100_MMA_F16BF16_SSISJ_SJ_fLi64ELi256ELNS4_4UMMA5MajorE0ELSP_0ELNSO_7ScaleInE0ELSQ_0EEEEEENS4_6LayoutINS5_IJSD_SD_SD_EEENS5_IJNSA_ILi0EEESV_SV_EEEEENS5_IJNS4_10UnderscoreESY_SY_EEEEENS4_23SM90_TMA_LOAD_MULTICASTENS4_14ComposedLayoutINS4_7SwizzleILi3ELi4ELi3EEENS4_18smem_ptr_flag_bitsILi16EEENST_INS5_IJNSA_ILi8EEESG_EEENS5_IJSG_SD_EEEEEEEvNS4_8identityES11_S1B_vS1C_EENS_8epilogue10collective18CollectiveEpilogueINS1E_23Sm100TmaWarpSpecializedILi4ELi2ELi32ELb1ELb0EEEJSI_NS5_IJNST_ISG_SD_EES1J_EEESJ_SK_SJ_SK_NS1E_6fusion15FusionCallbacksIS1I_NS1L_17LinearCombinationISJ_fSJ_fLNS_15FloatRoundStyleE2EEESI_S1K_JEEENS4_5SM1004TMEM4LOAD26SM100_TMEM_LOAD_16dp256b8xENS4_13SM90_TMA_LOADES1B_NS4_17SM75_U32x4_LDSM_NENS4_14SM90_TMA_STOREES1B_NS4_17SM90_U32x4_STSM_NENS4_39AutoVectorizingCopyWithAssumedAlignmentILi128EEEEEEvvEEEEvNT_6ParamsE --------------------------
	.section	.text._ZN7cutlass13device_kernelINS_4gemm6kernel13GemmUniversalIN4cute5tupleIJiiiiEEENS1_10collective13CollectiveMmaINS1_35MainloopSm100TmaUmmaWarpSpecializedILi4ELi2ELi4ENS5_IJNS4_1CILi4EEENSA_ILi2EEENSA_ILi1EEEEEEEENS5_IJNSA_ILi64EEENSA_ILi256EEESG_EEENS_10bfloat16_tENS5_IJlSD_lEEESJ_SK_NS4_8TiledMMAINS4_8MMA_AtomIJNS4_20SM100_MMA_F16BF16_SSISJ_SJ_fLi64ELi256ELNS4_4UMMA5MajorE0ELSP_0ELNSO_7ScaleInE0ELSQ_0EEEEEENS4_6LayoutINS5_IJSD_SD_SD_EEENS5_IJNSA_ILi0EEESV_SV_EEEEENS5_IJNS4_10UnderscoreESY_SY_EEEEENS4_23SM90_TMA_LOAD_MULTICASTENS4_14ComposedLayoutINS4_7SwizzleILi3ELi4ELi3EEENS4_18smem_ptr_flag_bitsILi16EEENST_INS5_IJNSA_ILi8EEESG_EEENS5_IJSG_SD_EEEEEEEvNS4_8identityES11_S1B_vS1C_EENS_8epilogue10collective18CollectiveEpilogueINS1E_23Sm100TmaWarpSpecializedILi4ELi2ELi32ELb1ELb0EEEJSI_NS5_IJNST_ISG_SD_EES1J_EEESJ_SK_SJ_SK_NS1E_6fusion15FusionCallbacksIS1I_NS1L_17LinearCombinationISJ_fSJ_fLNS_15FloatRoundStyleE2EEESI_S1K_JEEENS4_5SM1004TMEM4LOAD26SM100_TMEM_LOAD_16dp256b8xENS4_13SM90_TMA_LOADES1B_NS4_17SM75_U32x4_LDSM_NENS4_14SM90_TMA_STOREES1B_NS4_17SM90_U32x4_STSM_NENS4_39AutoVectorizingCopyWithAssumedAlignmentILi128EEEEEEvvEEEEvNT_6ParamsE,"ax",@progbits
	.align	128
.text._ZN7cutlass13device_kernelINS_4gemm6kernel13GemmUniversalIN4cute5tupleIJiiiiEEENS1_10collective13CollectiveMmaINS1_35MainloopSm100TmaUmmaWarpSpecializedILi4ELi2ELi4ENS5_IJNS4_1CILi4EEENSA_ILi2EEENSA_ILi1EEEEEEEENS5_IJNSA_ILi64EEENSA_ILi256EEESG_EEENS_10bfloat16_tENS5_IJlSD_lEEESJ_SK_NS4_8TiledMMAINS4_8MMA_AtomIJNS4_20SM100_MMA_F16BF16_SSISJ_SJ_fLi64ELi256ELNS4_4UMMA5MajorE0ELSP_0ELNSO_7ScaleInE0ELSQ_0EEEEEENS4_6LayoutINS5_IJSD_SD_SD_EEENS5_IJNSA_ILi0EEESV_SV_EEEEENS5_IJNS4_10UnderscoreESY_SY_EEEEENS4_23SM90_TMA_LOAD_MULTICASTENS4_14ComposedLayoutINS4_7SwizzleILi3ELi4ELi3EEENS4_18smem_ptr_flag_bitsILi16EEENST_INS5_IJNSA_ILi8EEESG_EEENS5_IJSG_SD_EEEEEEEvNS4_8identityES11_S1B_vS1C_EENS_8epilogue10collective18CollectiveEpilogueINS1E_23Sm100TmaWarpSpecializedILi4ELi2ELi32ELb1ELb0EEEJSI_NS5_IJNST_ISG_SD_EES1J_EEESJ_SK_SJ_SK_NS1E_6fusion15FusionCallbacksIS1I_NS1L_17LinearCombinationISJ_fSJ_fLNS_15FloatRoundStyleE2EEESI_S1K_JEEENS4_5SM1004TMEM4LOAD26SM100_TMEM_LOAD_16dp256b8xENS4_13SM90_TMA_LOADES1B_NS4_17SM75_U32x4_LDSM_NENS4_14SM90_TMA_STOREES1B_NS4_17SM90_U32x4_STSM_NENS4_39AutoVectorizingCopyWithAssumedAlignmentILi128EEEEEEvvEEEEvNT_6ParamsE:
        .type           _ZN7cutlass13device_kernelINS_4gemm6kernel13GemmUniversalIN4cute5tupleIJiiiiEEENS1_10collective13CollectiveMmaINS1_35MainloopSm100TmaUmmaWarpSpecializedILi4ELi2ELi4ENS5_IJNS4_1CILi4EEENSA_ILi2EEENSA_ILi1EEEEEEEENS5_IJNSA_ILi64EEENSA_ILi256EEESG_EEENS_10bfloat16_tENS5_IJlSD_lEEESJ_SK_NS4_8TiledMMAINS4_8MMA_AtomIJNS4_20SM100_MMA_F16BF16_SSISJ_SJ_fLi64ELi256ELNS4_4UMMA5MajorE0ELSP_0ELNSO_7ScaleInE0ELSQ_0EEEEEENS4_6LayoutINS5_IJSD_SD_SD_EEENS5_IJNSA_ILi0EEESV_SV_EEEEENS5_IJNS4_10UnderscoreESY_SY_EEEEENS4_23SM90_TMA_LOAD_MULTICASTENS4_14ComposedLayoutINS4_7SwizzleILi3ELi4ELi3EEENS4_18smem_ptr_flag_bitsILi16EEENST_INS5_IJNSA_ILi8EEESG_EEENS5_IJSG_SD_EEEEEEEvNS4_8identityES11_S1B_vS1C_EENS_8epilogue10collective18CollectiveEpilogueINS1E_23Sm100TmaWarpSpecializedILi4ELi2ELi32ELb1ELb0EEEJSI_NS5_IJNST_ISG_SD_EES1J_EEESJ_SK_SJ_SK_NS1E_6fusion15FusionCallbacksIS1I_NS1L_17LinearCombinationISJ_fSJ_fLNS_15FloatRoundStyleE2EEESI_S1K_JEEENS4_5SM1004TMEM4LOAD26SM100_TMEM_LOAD_16dp256b8xENS4_13SM90_TMA_LOADES1B_NS4_17SM75_U32x4_LDSM_NENS4_14SM90_TMA_STOREES1B_NS4_17SM90_U32x4_STSM_NENS4_39AutoVectorizingCopyWithAssumedAlignmentILi128EEEEEEvvEEEEvNT_6ParamsE,@function
        .size           _ZN7cutlass13device_kernelINS_4gemm6kernel13GemmUniversalIN4cute5tupleIJiiiiEEENS1_10collective13CollectiveMmaINS1_35MainloopSm100TmaUmmaWarpSpecializedILi4ELi2ELi4ENS5_IJNS4_1CILi4EEENSA_ILi2EEENSA_ILi1EEEEEEEENS5_IJNSA_ILi64EEENSA_ILi256EEESG_EEENS_10bfloat16_tENS5_IJlSD_lEEESJ_SK_NS4_8TiledMMAINS4_8MMA_AtomIJNS4_20SM100_MMA_F16BF16_SSISJ_SJ_fLi64ELi256ELNS4_4UMMA5MajorE0ELSP_0ELNSO_7ScaleInE0ELSQ_0EEEEEENS4_6LayoutINS5_IJSD_SD_SD_EEENS5_IJNSA_ILi0EEESV_SV_EEEEENS5_IJNS4_10UnderscoreESY_SY_EEEEENS4_23SM90_TMA_LOAD_MULTICASTENS4_14ComposedLayoutINS4_7SwizzleILi3ELi4ELi3EEENS4_18smem_ptr_flag_bitsILi16EEENST_INS5_IJNSA_ILi8EEESG_EEENS5_IJSG_SD_EEEEEEEvNS4_8identityES11_S1B_vS1C_EENS_8epilogue10collective18CollectiveEpilogueINS1E_23Sm100TmaWarpSpecializedILi4ELi2ELi32ELb1ELb0EEEJSI_NS5_IJNST_ISG_SD_EES1J_EEESJ_SK_SJ_SK_NS1E_6fusion15FusionCallbacksIS1I_NS1L_17LinearCombinationISJ_fSJ_fLNS_15FloatRoundStyleE2EEESI_S1K_JEEENS4_5SM1004TMEM4LOAD26SM100_TMEM_LOAD_16dp256b8xENS4_13SM90_TMA_LOADES1B_NS4_17SM75_U32x4_LDSM_NENS4_14SM90_TMA_STOREES1B_NS4_17SM90_U32x4_STSM_NENS4_39AutoVectorizingCopyWithAssumedAlignmentILi128EEEEEEvvEEEEvNT_6ParamsE,(.L_x_183 - _ZN7cutlass13device_kernelINS_4gemm6kernel13GemmUniversalIN4cute5tupleIJiiiiEEENS1_10collective13CollectiveMmaINS1_35MainloopSm100TmaUmmaWarpSpecializedILi4ELi2ELi4ENS5_IJNS4_1CILi4EEENSA_ILi2EEENSA_ILi1EEEEEEEENS5_IJNSA_ILi64EEENSA_ILi256EEESG_EEENS_10bfloat16_tENS5_IJlSD_lEEESJ_SK_NS4_8TiledMMAINS4_8MMA_AtomIJNS4_20SM100_MMA_F16BF16_SSISJ_SJ_fLi64ELi256ELNS4_4UMMA5MajorE0ELSP_0ELNSO_7ScaleInE0ELSQ_0EEEEEENS4_6LayoutINS5_IJSD_SD_SD_EEENS5_IJNSA_ILi0EEESV_SV_EEEEENS5_IJNS4_10UnderscoreESY_SY_EEEEENS4_23SM90_TMA_LOAD_MULTICASTENS4_14ComposedLayoutINS4_7SwizzleILi3ELi4ELi3EEENS4_18smem_ptr_flag_bitsILi16EEENST_INS5_IJNSA_ILi8EEESG_EEENS5_IJSG_SD_EEEEEEEvNS4_8identityES11_S1B_vS1C_EENS_8epilogue10collective18CollectiveEpilogueINS1E_23Sm100TmaWarpSpecializedILi4ELi2ELi32ELb1ELb0EEEJSI_NS5_IJNST_ISG_SD_EES1J_EEESJ_SK_SJ_SK_NS1E_6fusion15FusionCallbacksIS1I_NS1L_17LinearCombinationISJ_fSJ_fLNS_15FloatRoundStyleE2EEESI_S1K_JEEENS4_5SM1004TMEM4LOAD26SM100_TMEM_LOAD_16dp256b8xENS4_13SM90_TMA_LOADES1B_NS4_17SM75_U32x4_LDSM_NENS4_14SM90_TMA_STOREES1B_NS4_17SM90_U32x4_STSM_NENS4_39AutoVectorizingCopyWithAssumedAlignmentILi128EEEEEEvvEEEEvNT_6ParamsE)
        .other          _ZN7cutlass13device_kernelINS_4gemm6kernel13GemmUniversalIN4cute5tupleIJiiiiEEENS1_10collective13CollectiveMmaINS1_35MainloopSm100TmaUmmaWarpSpecializedILi4ELi2ELi4ENS5_IJNS4_1CILi4EEENSA_ILi2EEENSA_ILi1EEEEEEEENS5_IJNSA_ILi64EEENSA_ILi256EEESG_EEENS_10bfloat16_tENS5_IJlSD_lEEESJ_SK_NS4_8TiledMMAINS4_8MMA_AtomIJNS4_20SM100_MMA_F16BF16_SSISJ_SJ_fLi64ELi256ELNS4_4UMMA5MajorE0ELSP_0ELNSO_7ScaleInE0ELSQ_0EEEEEENS4_6LayoutINS5_IJSD_SD_SD_EEENS5_IJNSA_ILi0EEESV_SV_EEEEENS5_IJNS4_10UnderscoreESY_SY_EEEEENS4_23SM90_TMA_LOAD_MULTICASTENS4_14ComposedLayoutINS4_7SwizzleILi3ELi4ELi3EEENS4_18smem_ptr_flag_bitsILi16EEENST_INS5_IJNSA_ILi8EEESG_EEENS5_IJSG_SD_EEEEEEEvNS4_8identityES11_S1B_vS1C_EENS_8epilogue10collective18CollectiveEpilogueINS1E_23Sm100TmaWarpSpecializedILi4ELi2ELi32ELb1ELb0EEEJSI_NS5_IJNST_ISG_SD_EES1J_EEESJ_SK_SJ_SK_NS1E_6fusion15FusionCallbacksIS1I_NS1L_17LinearCombinationISJ_fSJ_fLNS_15FloatRoundStyleE2EEESI_S1K_JEEENS4_5SM1004TMEM4LOAD26SM100_TMEM_LOAD_16dp256b8xENS4_13SM90_TMA_LOADES1B_NS4_17SM75_U32x4_LDSM_NENS4_14SM90_TMA_STOREES1B_NS4_17SM90_U32x4_STSM_NENS4_39AutoVectorizingCopyWithAssumedAlignmentILi128EEEEEEvvEEEEvNT_6ParamsE,@"STO_CUDA_ENTRY STV_DEFAULT"
_ZN7cutlass13device_kernelINS_4gemm6kernel13GemmUniversalIN4cute5tupleIJiiiiEEENS1_10collective13CollectiveMmaINS1_35MainloopSm100TmaUmmaWarpSpecializedILi4ELi2ELi4ENS5_IJNS4_1CILi4EEENSA_ILi2EEENSA_ILi1EEEEEEEENS5_IJNSA_ILi64EEENSA_ILi256EEESG_EEENS_10bfloat16_tENS5_IJlSD_lEEESJ_SK_NS4_8TiledMMAINS4_8MMA_AtomIJNS4_20SM100_MMA_F16BF16_SSISJ_SJ_fLi64ELi256ELNS4_4UMMA5MajorE0ELSP_0ELNSO_7ScaleInE0ELSQ_0EEEEEENS4_6LayoutINS5_IJSD_SD_SD_EEENS5_IJNSA_ILi0EEESV_SV_EEEEENS5_IJNS4_10UnderscoreESY_SY_EEEEENS4_23SM90_TMA_LOAD_MULTICASTENS4_14ComposedLayoutINS4_7SwizzleILi3ELi4ELi3EEENS4_18smem_ptr_flag_bitsILi16EEENST_INS5_IJNSA_ILi8EEESG_EEENS5_IJSG_SD_EEEEEEEvNS4_8identityES11_S1B_vS1C_EENS_8epilogue10collective18CollectiveEpilogueINS1E_23Sm100TmaWarpSpecializedILi4ELi2ELi32ELb1ELb0EEEJSI_NS5_IJNST_ISG_SD_EES1J_EEESJ_SK_SJ_SK_NS1E_6fusion15FusionCallbacksIS1I_NS1L_17LinearCombinationISJ_fSJ_fLNS_15FloatRoundStyleE2EEESI_S1K_JEEENS4_5SM1004TMEM4LOAD26SM100_TMEM_LOAD_16dp256b8xENS4_13SM90_TMA_LOADES1B_NS4_17SM75_U32x4_LDSM_NENS4_14SM90_TMA_STOREES1B_NS4_17SM90_U32x4_STSM_NENS4_39AutoVectorizingCopyWithAssumedAlignmentILi128EEEEEEvvEEEEvNT_6ParamsE:
[----:B------:R-:W1:Y:S01]  /*0000*/  LDC R1, c[0x0][0x37c] ;  /* 0x0000df00ff017b82 */ /* 0x000e620000000800 */
[----:B------:R-:W2:Y:S01]  /*0010*/  S2R R94, SR_TID.X ;  /* 0x00000000005e7919 */ /* 0x000ea20000002100 */
[----:B------:R-:W3:Y:S01]  /*0020*/  LDCU.64 UR8, c[0x0][0x890] ;  /* 0x00011200ff0877ac */ /* 0x000ee20008000a00 */
[----:B------:R-:W-:Y:S02]  /*0030*/  PRMT R81, RZ, 0x7610, R81 ;  /* 0x00007610ff517816 */ /* 0x000fe40000000051 */
[----:B------:R-:W-:Y:S01]  /*0040*/  ELECT P3, URZ, PT ;  /* 0x0000000000ff782f */ /* 0x000fe20003860000 */
[----:B---3--:R-:W-:-:S04]  /*0050*/  UISETP.NE.U32.AND UP0, UPT, UR8, URZ, UPT ;  /* 0x000000ff0800728c */ /* 0x008fc8000bf05070 */
[----:B------:R-:W-:Y:S01]  /*0060*/  UISETP.NE.AND.EX UP0, UPT, UR9, URZ, UPT, UP0 ;  /* 0x000000ff0900728c */ /* 0x000fe2000bf05300 */
[----:B--2---:R-:W-:-:S05]  /*0070*/  SHF.R.U32.HI R82, RZ, 0x5, R94 ;  /* 0x00000005ff527819 */ /* 0x004fca000001165e */
[----:B------:R-:W2:Y:S02]  /*0080*/  SHFL.IDX PT, R0, R82, RZ, 0x1f ;  /* 0x00001fff52007589 */ /* 0x000ea400000e0000 */
[----:B--2---:R-:W-:Y:S01]  /*0090*/  R2UR UR17, R0 ;  /* 0x00000000001172ca */ /* 0x004fe200000e0000 */
[----:B-1----:R-:W-:-:S14]  /*00a0*/  BRA.U UP0, `(.L_x_0) ;  /* 0x0000000100307547 */ /* 0x002fdc000b800000 */
[----:B------:R-:W1:Y:S02]  /*00b0*/  LDCU.64 UR4, c[0x0][0x888] ;  /* 0x00011100ff0477ac */ /* 0x000e640008000a00 */
[----:B-1----:R-:W-:-:S04]  /*00c0*/  UISETP.NE.U32.AND UP0, UPT, UR4, URZ, UPT ;  /* 0x000000ff0400728c */ /* 0x002fc8000bf05070 */
[----:B------:R-:W-:-:S09]  /*00d0*/  UISETP.NE.AND.EX UP0, UPT, UR5, URZ, UPT, UP0 ;  /* 0x000000ff0500728c */ /* 0x000fd2000bf05300 */
[----:B------:R-:W-:Y:S05]  /*00e0*/  BRA.U !UP0, `(.L_x_1) ;  /* 0x0000000108147547 */ /* 0x000fea000b800000 */
[----:B------:R-:W1:Y:S01]  /*00f0*/  LDC.64 R2, c[0x0][0x888] ;  /* 0x00022200ff027b82 */ /* 0x000e620000000a00 */
[----:B------:R-:W1:Y:S02]  /*0100*/  LDCU.64 UR4, c[0x0][0x358] ;  /* 0x00006b00ff0477ac */ /* 0x000e640008000a00 */
[----:B-1----:R1:W5:Y:S01]  /*0110*/  LDG.E R41, desc[UR4][R2.64] ;  /* 0x0000000402297981 */ /* 0x002362000c1e1900 */
[----:B------:R-:W-:Y:S01]  /*0120*/  HFMA2 R81, -RZ, RZ, 0, 5.9604644775390625e-08 ;  /* 0x00000001ff517431 */ /* 0x000fe200000001ff */
[----:B------:R-:W-:Y:S05]  /*0130*/  BRA `(.L_x_0) ;  /* 0x00000000000c7947 */ /* 0x000fea0003800000 */
.L_x_1:
[----:B------:R-:W1:Y:S01]  /*0140*/  LDCU UR4, c[0x0][0x880] ;  /* 0x00011000ff0477ac */ /* 0x000e620008000800 */
[----:B------:R-:W-:Y:S01]  /*0150*/  HFMA2 R81, -RZ, RZ, 0, 5.9604644775390625e-08 ;  /* 0x00000001ff517431 */ /* 0x000fe200000001ff */
[----:B-1----:R-:W-:-:S07]  /*0160*/  MOV R41, UR4 ;  /* 0x0000000400297c02 */ /* 0x002fce0008000f00 */
.L_x_0:
[----:B------:R-:W2:Y:S02]  /*0170*/  LDCU.64 UR4, c[0x0][0x8b0] ;  /* 0x00011600ff0477ac */ /* 0x000ea40008000a00 */
[----:B--2---:R-:W-:-:S04]  /*0180*/  UISETP.NE.U32.AND UP0, UPT, UR4, URZ, UPT ;  /* 0x000000ff0400728c */ /* 0x004fc8000bf05070 */
[----:B------:R-:W-:-:S09]  /*0190*/  UISETP.NE.AND.EX UP0, UPT, UR5, URZ, UPT, UP0 ;  /* 0x000000ff0500728c */ /* 0x000fd2000bf05300 */
[----:B------:R-:W-:Y:S05]  /*01a0*/  BRA.U UP0, `(.L_x_2) ;  /* 0x0000000100287547 */ /* 0x000fea000b800000 */
[----:B------:R-:W2:Y:S02]  /*01b0*/  LDCU.64 UR4, c[0x0][0x8a8] ;  /* 0x00011500ff0477ac */ /* 0x000ea40008000a00 */
[----:B--2---:R-:W-:-:S04]  /*01c0*/  UISETP.NE.U32.AND UP0, UPT, UR4, URZ, UPT ;  /* 0x000000ff0400728c */ /* 0x004fc8000bf05070 */
[----:B------:R-:W-:-:S09]  /*01d0*/  UISETP.NE.AND.EX UP0, UPT, UR5, URZ, UPT, UP0 ;  /* 0x000000ff0500728c */ /* 0x000fd2000bf05300 */
[----:B------:R-:W-:Y:S05]  /*01e0*/  BRA.U !UP0, `(.L_x_3) ;  /* 0x0000000108107547 */ /* 0x000fea000b800000 */
[----:B------:R-:W2:Y:S01]  /*01f0*/  LDC.64 R38, c[0x0][0x8a8] ;  /* 0x00022a00ff267b82 */ /* 0x000ea20000000a00 */
[----:B------:R-:W2:Y:S02]  /*0200*/  LDCU.64 UR4, c[0x0][0x358] ;  /* 0x00006b00ff0477ac */ /* 0x000ea40008000a00 */
[----:B--2---:R2:W5:Y:S01]  /*0210*/  LDG.E R38, desc[UR4][R38.64] ;  /* 0x0000000426267981 */ /* 0x004562000c1e1900 */
[----:B------:R-:W-:Y:S05]  /*0220*/  BRA `(.L_x_2) ;  /* 0x0000000000087947 */ /* 0x000fea0003800000 */
.L_x_3:
[----:B------:R-:W2:Y:S02]  /*0230*/  LDCU UR4, c[0x0][0x8a0] ;  /* 0x00011400ff0477ac */ /* 0x000ea40008000800 */
[----:B--2---:R-:W-:Y:S02]  /*0240*/  MOV R38, UR4 ;  /* 0x0000000400267c02 */ /* 0x004fe40008000f00 */
.L_x_2:
[----:B------:R-:W-:Y:S01]  /*0250*/  IMAD.U32 R0, RZ, RZ, UR17 ;  /* 0x00000011ff007e24 */ /* 0x000fe2000f8e00ff */
[----:B------:R-:W-:Y:S04]  /*0260*/  BSSY.RECONVERGENT B0, `(.L_x_4) ;  /* 0x000000c000007945 */ /* 0x000fe80003800200 */
[C---:B------:R-:W-:Y:S02]  /*0270*/  ISETP.NE.OR P1, PT, R0.reuse, 0x1, !P3 ;  /* 0x000000010000780c */ /* 0x040fe40005f25670 */
[----:B------:R-:W-:-:S11]  /*0280*/  ISETP.NE.OR P0, PT, R0, 0x3, !P3 ;  /* 0x000000030000780c */ /* 0x000fd60005f05670 */
[----:B------:R-:W-:Y:S05]  /*0290*/  @P1 BRA `(.L_x_5) ;  /* 0x0000000000201947 */ /* 0x000fea0003800000 */
[----:B------:R-:W3:Y:S02]  /*02a0*/  LDCU.64 UR4, c[0x0][0x348] ;  /* 0x00006900ff0477ac */ /* 0x000ee40008000a00 */
[----:B---3--:R-:W-:Y:S02]  /*02b0*/  UIADD3 UR6, UP1, UPT, UR4, 0x80, URZ ;  /* 0x0000008004067890 */ /* 0x008fe4000ff3e0ff */
[----:B------:R-:W-:Y:S02]  /*02c0*/  UIADD3 UR4, UP0, UPT, UR4, 0x180, URZ ;  /* 0x0000018004047890 */ /* 0x000fe4000ff1e0ff */
[----:B------:R-:W-:Y:S02]  /*02d0*/  UIADD3.X UR7, UPT, UPT, URZ, UR5, URZ, UP1, !UPT ;  /* 0x00000005ff077290 */ /* 0x000fe40008ffe4ff */
[----:B------:R-:W-:-:S07]  /*02e0*/  UIADD3.X UR5, UPT, UPT, URZ, UR5, URZ, UP0, !UPT ;  /* 0x00000005ff057290 */ /* 0x000fce00087fe4ff */
[----:B------:R3:W-:Y:S02]  /*02f0*/  UTMACCTL.PF [UR6] ;  /* 0x00000000060079b9 */ /* 0x0007e40008040000 */
[----:B------:R3:W-:Y:S02]  /*0300*/  UTMACCTL.PF [UR4] ;  /* 0x00000000040079b9 */ /* 0x0007e40008040000 */
[----:B---3--:R-:W-:Y:S01]  /*0310*/  NOP ;  /* 0x0000000000007918 */ /* 0x008fe20000000000 */
.L_x_5:
[----:B------:R-:W-:Y:S05]  /*0320*/  BSYNC.RECONVERGENT B0 ;  /* 0x0000000000007941 */ /* 0x000fea0003800200 */
.L_x_4:
[----:B------:R-:W-:Y:S04]  /*0330*/  BSSY.RECONVERGENT B0, `(.L_x_6) ;  /* 0x000000a000007945 */ /* 0x000fe80003800200 */
        /* <DEDUP_REMOVED lines=9> */
.L_x_7:
[----:B------:R-:W-:Y:S05]  /*03d0*/  BSYNC.RECONVERGENT B0 ;  /* 0x0000000000007941 */ /* 0x000fea0003800200 */
.L_x_6:
[----:B------:R-:W3:Y:S01]  /*03e0*/  LDCU.64 UR4, c[0x0][0x888] ;  /* 0x00011100ff0477ac */ /* 0x000ee20008000a00 */
[----:B------:R-:W-:Y:S02]  /*03f0*/  UISETP.EQ.U32.AND UP1, UPT, UR8, URZ, UPT ;  /* 0x000000ff0800728c */ /* 0x000fe4000bf22070 */
[----:B------:R-:W-:Y:S02]  /*0400*/  UPLOP3.LUT UP4, UPT, UPT, UPT, UPT, 0x80, 0x8 ;  /* 0x000000000008789c */ /* 0x000fe40003f8f070 */
[----:B---3--:R-:W-:-:S04]  /*0410*/  UISETP.NE.U32.AND UP0, UPT, UR4, URZ, UPT ;  /* 0x000000ff0400728c */ /* 0x008fc8000bf05070 */
[----:B------:R-:W-:-:S04]  /*0420*/  UISETP.NE.AND.EX UP0, UPT, UR5, URZ, UPT, UP0 ;  /* 0x000000ff0500728c */ /* 0x000fc8000bf05300 */
[----:B------:R-:W-:-:S04]  /*0430*/  UISETP.EQ.OR.EX UP2, UPT, UR9, URZ, !UP0, UP1 ;  /* 0x000000ff0900728c */ /* 0x000fc8000c742710 */
[----:B------:R-:W-:-:S06]  /*0440*/  UP2UR UR4, UPR, URZ, 0x4 ;  /* 0x00000004ff047883 */ /* 0x000fcc0008000000 */
[----:B------:R-:W-:Y:S01]  /*0450*/  MOV R85, UR4 ;  /* 0x0000000400557c02 */ /* 0x000fe20008000f00 */
[----:B------:R-:W-:Y:S06]  /*0460*/  BRA.U !UP2, `(.L_x_8) ;  /* 0x000000010a207547 */ /* 0x000fec000b800000 */
[----:B------:R-:W-:Y:S01]  /*0470*/  UISETP.NE.U32.AND UP1, UPT, UR8, URZ, UPT ;  /* 0x000000ff0800728c */ /* 0x000fe2000bf25070 */
[----:B-----5:R-:W-:Y:S01]  /*0480*/  FSETP.NEU.AND P0, PT, R41, RZ, PT ;  /* 0x000000ff2900720b */ /* 0x020fe20003f0d000 */
[----:B------:R-:W-:Y:S02]  /*0490*/  USEL UR4, URZ, 0xffffffff, UP0 ;  /* 0xffffffffff047887 */ /* 0x000fe40008000000 */
[----:B------:R-:W-:-:S10]  /*04a0*/  UISETP.NE.AND.EX UP1, UPT, UR9, URZ, UPT, UP1 ;  /* 0x000000ff0900728c */ /* 0x000fd4000bf25310 */
[----:B------:R-:W-:Y:S01]  /*04b0*/  VOTEU.ANY UP0, P0 ;  /* 0x0000000000ff7886 */ /* 0x000fe20000000100 */
[----:B------:R-:W-:-:S04]  /*04c0*/  @!UP1 USEL UR4, URZ, 0xffffffff, UP0 ;  /* 0xffffffffff049887 */ /* 0x000fc80008000000 */
[----:B------:R-:W-:-:S04]  /*04d0*/  ULOP3.LUT UR4, UR4, 0x1, URZ, 0xc0, !UPT ;  /* 0x0000000104047892 */ /* 0x000fc8000f8ec0ff */
[----:B------:R-:W-:-:S11]  /*04e0*/  UISETP.NE.U32.AND UP4, UPT, UR4, 0x1, UPT ;  /* 0x000000010400788c */ /* 0x000fd6000bf85070 */
.L_x_8:
[----:B-1----:R-:W1:Y:S01]  /*04f0*/  SHFL.IDX PT, R2, R82, RZ, 0x1f ;  /* 0x00001fff52027589 */ /* 0x002e6200000e0000 */
[----:B------:R-:W-:-:S04]  /*0500*/  UISETP.NE.AND UP0, UPT, UR17, 0x2, UPT ;  /* 0x000000021100788c */ /* 0x000fc8000bf05270 */
[----:B------:R-:W-:Y:S01]  /*0510*/  USEL UR48, URZ, 0x1, UP0 ;  /* 0x00000001ff307887 */ /* 0x000fe20008000000 */
[----:B-1----:R-:W-:-:S13]  /*0520*/  ISETP.NE.AND P0, PT, R2, RZ, PT ;  /* 0x000000ff0200720c */ /* 0x002fda0003f05270 */
[----:B------:R-:W-:Y:S05]  /*0530*/  @P0 BRA `(.L_x_9) ;  /* 0x0000000000580947 */ /* 0x000fea0003800000 */
[----:B------:R-:W1:Y:S01]  /*0540*/  S2UR UR4, SR_CgaCtaId ;  /* 0x00000000000479c3 */ /* 0x000e620000008800 */
[----:B------:R-:W-:Y:S01]  /*0550*/  UMOV UR5, 0x400 ;  /* 0x0000040000057882 */ /* 0x000fe20000000000 */
[----:B------:R-:W-:Y:S01]  /*0560*/  UMOV UR8, 0x1 ;  /* 0x0000000100087882 */ /* 0x000fe20000000000 */
[----:B------:R-:W-:Y:S01]  /*0570*/  UMOV UR6, 0x5 ;  /* 0x0000000500067882 */ /* 0x000fe20000000000 */
[----:B------:R-:W-:-:S04]  /*0580*/  UIADD3 UR8, UPT, UPT, -UR8, 0x100000, URZ ;  /* 0x0010000008087890 */ /* 0x000fc8000fffe1ff */
[----:B------:R-:W-:Y:S02]  /*0590*/  USHF.L.U32 UR9, UR8, 0xb, URZ ;  /* 0x0000000b08097899 */ /* 0x000fe400080006ff */
[----:B------:R-:W-:Y:S02]  /*05a0*/  USHF.L.U32 UR8, UR8, 0x1, URZ ;  /* 0x0000000108087899 */ /* 0x000fe400080006ff */
[----:B------:R-:W-:-:S04]  /*05b0*/  UIADD3 UR6, UPT, UPT, -UR6, 0x100000, URZ ;  /* 0x0010000006067890 */ /* 0x000fc8000fffe1ff */
[----:B------:R-:W-:Y:S02]  /*05c0*/  USHF.L.U32 UR7, UR6, 0xb, URZ ;  /* 0x0000000b06077899 */ /* 0x000fe400080006ff */
[----:B------:R-:W-:Y:S01]  /*05d0*/  USHF.L.U32 UR6, UR6, 0x1, URZ ;  /* 0x0000000106067899 */ /* 0x000fe200080006ff */
[----:B------:R-:W-:Y:S01]  /*05e0*/  ELECT P0, URZ, PT ;  /* 0x0000000000ff782f */ /* 0x000fe20003800000 */
[----:B-1----:R-:W-:Y:S01]  /*05f0*/  ULEA UR4, UR4, UR5, 0x18 ;  /* 0x0000000504047291 */ /* 0x002fe2000f8ec0ff */
[----:B------:R-:W1:Y:S11]  /*0600*/  FENCE.VIEW.ASYNC.S ;  /* 0x00000000000073c6 */ /* 0x000e760000000000 */
[----:B-1----:R1:W3:Y:S01]  /*0610*/  SYNCS.EXCH.64 URZ, [UR4], UR8 ;  /* 0x0000000804ff75b2 */ /* 0x0022e20008000100 */
[----:B------:R1:W4:Y:S01]  /*0620*/  SYNCS.EXCH.64 URZ, [UR4+0x20], UR6 ;  /* 0x0000200604ff75b2 */ /* 0x0003220008000100 */
[----:B------:R1:W1:Y:S01]  /*0630*/  SYNCS.EXCH.64 URZ, [UR4+0x8], UR8 ;  /* 0x0000080804ff75b2 */ /* 0x0002620008000100 */
[----:B------:R1:W1:Y:S01]  /*0640*/  SYNCS.EXCH.64 URZ, [UR4+0x28], UR6 ;  /* 0x0000280604ff75b2 */ /* 0x0002620008000100 */
[----:B------:R1:W1:Y:S01]  /*0650*/  SYNCS.EXCH.64 URZ, [UR4+0x10], UR8 ;  /* 0x0000100804ff75b2 */ /* 0x0002620008000100 */
[----:B------:R1:W1:Y:S01]  /*0660*/  SYNCS.EXCH.64 URZ, [UR4+0x30], UR6 ;  /* 0x0000300604ff75b2 */ /* 0x0002620008000100 */
[----:B------:R1:W1:Y:S01]  /*0670*/  SYNCS.EXCH.64 URZ, [UR4+0x18], UR8 ;  /* 0x0000180804ff75b2 */ /* 0x0002620008000100 */
[----:B------:R1:W1:Y:S01]  /*0680*/  SYNCS.EXCH.64 URZ, [UR4+0x38], UR6 ;  /* 0x0000380604ff75b2 */ /* 0x0002620008000100 */
[----:B------:R-:W-:Y:S01]  /*0690*/  NOP ;  /* 0x0000000000007918 */ /* 0x000fe20000000000 */
.L_x_9:
[----:B------:R-:W2:Y:S01]  /*06a0*/  SHFL.IDX PT, R2, R82, RZ, 0x1f ;  /* 0x00001fff52027589 */ /* 0x000ea200000e0000 */
[----:B------:R-:W-:Y:S01]  /*06b0*/  NOP ;  /* 0x0000000000007918 */ /* 0x000fe20000000000 */
[----:B--2---:R-:W-:-:S13]  /*06c0*/  ISETP.NE.AND P0, PT, R2, 0x1, PT ;  /* 0x000000010200780c */ /* 0x004fda0003f05270 */
[----:B------:R-:W-:Y:S05]  /*06d0*/  @P0 BRA `(.L_x_10) ;  /* 0x0000000000580947 */ /* 0x000fea0003800000 */
[----:B-1----:R-:W1:Y:S01]  /*06e0*/  S2UR UR4, SR_CgaCtaId ;  /* 0x00000000000479c3 */ /* 0x002e620000008800 */
        /* <DEDUP_REMOVED lines=12> */
[----:B-1----:R2:W1:Y:S01]  /*07b0*/  SYNCS.EXCH.64 URZ, [UR4+0x40], UR8 ;  /* 0x0000400804ff75b2 */ /* 0x0024620008000100 */
[----:B------:R2:W1:Y:S01]  /*07c0*/  SYNCS.EXCH.64 URZ, [UR4+0x60], UR6 ;  /* 0x0000600604ff75b2 */ /* 0x0004620008000100 */
[----:B------:R2:W1:Y:S01]  /*07d0*/  SYNCS.EXCH.64 URZ, [UR4+0x48], UR8 ;  /* 0x0000480804ff75b2 */ /* 0x0004620008000100 */
[----:B------:R2:W1:Y:S01]  /*07e0*/  SYNCS.EXCH.64 URZ, [UR4+0x68], UR6 ;  /* 0x0000680604ff75b2 */ /* 0x0004620008000100 */
[----:B------:R2:W1:Y:S01]  /*07f0*/  SYNCS.EXCH.64 URZ, [UR4+0x50], UR8 ;  /* 0x0000500804ff75b2 */ /* 0x0004620008000100 */
[----:B------:R2:W1:Y:S01]  /*0800*/  SYNCS.EXCH.64 URZ, [UR4+0x70], UR6 ;  /* 0x0000700604ff75b2 */ /* 0x0004620008000100 */
[----:B------:R2:W1:Y:S01]  /*0810*/  SYNCS.EXCH.64 URZ, [UR4+0x58], UR8 ;  /* 0x0000580804ff75b2 */ /* 0x0004620008000100 */
[----:B------:R2:W1:Y:S02]  /*0820*/  SYNCS.EXCH.64 URZ, [UR4+0x78], UR6 ;  /* 0x0000780604ff75b2 */ /* 0x0004640008000100 */
[----:B--2---:R-:W-:Y:S01]  /*0830*/  NOP ;  /* 0x0000000000007918 */ /* 0x004fe20000000000 */
.L_x_10:
[----:B------:R-:W2:Y:S01]  /*0840*/  SHFL.IDX PT, R2, R82, RZ, 0x1f ;  /* 0x00001fff52027589 */ /* 0x000ea200000e0000 */
[----:B------:R-:W-:Y:S01]  /*0850*/  NOP ;  /* 0x0000000000007918 */ /* 0x000fe20000000000 */
[----:B--2---:R-:W-:-:S13]  /*0860*/  ISETP.NE.AND P0, PT, R2, 0x3, PT ;  /* 0x000000030200780c */ /* 0x004fda0003f05270 */
[----:B------:R-:W-:Y:S05]  /*0870*/  @P0 BRA `(.L_x_11) ;  /* 0x0000000000300947 */ /* 0x000fea0003800000 */
[----:B-1----:R-:W1:Y:S01]  /*0880*/  S2UR UR4, SR_CgaCtaId ;  /* 0x00000000000479c3 */ /* 0x002e620000008800 */
[----:B------:R-:W-:Y:S01]  /*0890*/  UMOV UR6, 0x400 ;  /* 0x0000040000067882 */ /* 0x000fe20000000000 */
[----:B------:R-:W-:Y:S01]  /*08a0*/  UMOV UR5, 0x20 ;  /* 0x0000002000057882 */ /* 0x000fe20000000000 */
[----:B------:R-:W-:Y:S01]  /*08b0*/  ELECT P0, URZ, PT ;  /* 0x0000000000ff782f */ /* 0x000fe20003800000 */
[----:B-1----:R-:W-:Y:S02]  /*08c0*/  ULEA UR6, UR4, UR6, 0x18 ;  /* 0x0000000604067291 */ /* 0x002fe4000f8ec0ff */
[----:B------:R-:W-:-:S04]  /*08d0*/  UIADD3 UR4, UPT, UPT, -UR5, 0x100000, URZ ;  /* 0x0010000005047890 */ /* 0x000fc8000fffe1ff */
[----:B------:R-:W-:Y:S02]  /*08e0*/  USHF.L.U32 UR5, UR4, 0xb, URZ ;  /* 0x0000000b04057899 */ /* 0x000fe400080006ff */
[----:B------:R-:W-:Y:S01]  /*08f0*/  USHF.L.U32 UR4, UR4, 0x1, URZ ;  /* 0x0000000104047899 */ /* 0x000fe200080006ff */
[----:B------:R-:W1:Y:S11]  /*0900*/  FENCE.VIEW.ASYNC.S ;  /* 0x00000000000073c6 */ /* 0x000e760000000000 */
[----:B-1----:R2:W1:Y:S01]  /*0910*/  SYNCS.EXCH.64 URZ, [UR6+0x80], UR4 ;  /* 0x0000800406ff75b2 */ /* 0x0024620008000100 */
[----:B------:R2:W1:Y:S02]  /*0920*/  SYNCS.EXCH.64 URZ, [UR6+0x88], UR4 ;  /* 0x0000880406ff75b2 */ /* 0x0004640008000100 */
[----:B--2---:R-:W-:Y:S01]  /*0930*/  NOP ;  /* 0x0000000000007918 */ /* 0x004fe20000000000 */
.L_x_11:
[----:B------:R-:W2:Y:S01]  /*0940*/  SHFL.IDX PT, R2, R82, RZ, 0x1f ;  /* 0x00001fff52027589 */ /* 0x000ea200000e0000 */
[----:B------:R-:W-:Y:S01]  /*0950*/  NOP ;  /* 0x0000000000007918 */ /* 0x000fe20000000000 */
[----:B--2---:R-:W-:-:S13]  /*0960*/  ISETP.NE.AND P0, PT, R2, 0x4, PT ;  /* 0x000000040200780c */ /* 0x004fda0003f05270 */
[----:B------:R-:W-:Y:S05]  /*0970*/  @P0 BRA `(.L_x_12) ;  /* 0x00000000004c0947 */ /* 0x000fea0003800000 */
[----:B-1----:R-:W1:Y:S01]  /*0980*/  S2UR UR6, SR_CgaCtaId ;  /* 0x00000000000679c3 */ /* 0x002e620000008800 */
[----:B------:R-:W-:Y:S01]  /*0990*/  UMOV UR4, 0x720 ;  /* 0x0000072000047882 */ /* 0x000fe20000000000 */
[----:B------:R-:W-:Y:S01]  /*09a0*/  UMOV UR5, 0x400 ;  /* 0x0000040000057882 */ /* 0x000fe20000000000 */
[----:B------:R-:W-:Y:S01]  /*09b0*/  USEL UR4, UR4, 0x620, UP4 ;  /* 0x0000062004047887 */ /* 0x000fe2000a000000 */
[----:B------:R-:W-:Y:S01]  /*09c0*/  UMOV UR8, 0x1 ;  /* 0x0000000100087882 */ /* 0x000fe20000000000 */
[----:B------:R-:W-:Y:S01]  /*09d0*/  ELECT P0, URZ, PT ;  /* 0x0000000000ff782f */ /* 0x000fe20003800000 */
[----:B------:R-:W-:-:S04]  /*09e0*/  UIADD3 UR8, UPT, UPT, -UR8, 0x100000, URZ ;  /* 0x0010000008087890 */ /* 0x000fc8000fffe1ff */
[----:B------:R-:W-:Y:S02]  /*09f0*/  USHF.L.U32 UR9, UR8, 0xb, URZ ;  /* 0x0000000b08097899 */ /* 0x000fe400080006ff */
[----:B------:R-:W-:Y:S02]  /*0a00*/  USHF.L.U32 UR8, UR8, 0x1, URZ ;  /* 0x0000000108087899 */ /* 0x000fe400080006ff */
[----:B-1----:R-:W-:Y:S02]  /*0a10*/  ULEA UR6, UR6, UR5, 0x18 ;  /* 0x0000000506067291 */ /* 0x002fe4000f8ec0ff */
[----:B------:R-:W-:-:S04]  /*0a20*/  UIADD3 UR4, UPT, UPT, -UR4, 0x100000, URZ ;  /* 0x0010000004047890 */ /* 0x000fc8000fffe1ff */
[----:B------:R-:W-:Y:S02]  /*0a30*/  USHF.L.U32 UR5, UR4, 0xb, URZ ;  /* 0x0000000b04057899 */ /* 0x000fe400080006ff */
[----:B------:R-:W-:Y:S01]  /*0a40*/  USHF.L.U32 UR4, UR4, 0x1, URZ ;  /* 0x0000000104047899 */ /* 0x000fe200080006ff */
[----:B------:R-:W1:Y:S03]  /*0a50*/  FENCE.VIEW.ASYNC.S ;  /* 0x00000000000073c6 */ /* 0x000e660000000000 */
[----:B-1----:R2:W1:Y:S08]  /*0a60*/  SYNCS.EXCH.64 URZ, [UR6+0x90], UR8 ;  /* 0x0000900806ff75b2 */ /* 0x0024700008000100 */
[----:B------:R2:W1:Y:S01]  /*0a70*/  SYNCS.EXCH.64 URZ, [UR6+0xa0], UR4 ;  /* 0x0000a00406ff75b2 */ /* 0x0004620008000100 */
[----:B------:R2:W1:Y:S01]  /*0a80*/  SYNCS.EXCH.64 URZ, [UR6+0x98], UR8 ;  /* 0x0000980806ff75b2 */ /* 0x0004620008000100 */
[----:B------:R2:W1:Y:S02]  /*0a90*/  SYNCS.EXCH.64 URZ, [UR6+0xa8], UR4 ;  /* 0x0000a80406ff75b2 */ /* 0x0004640008000100 */
[----:B--2---:R-:W-:Y:S01]  /*0aa0*/  NOP ;  /* 0x0000000000007918 */ /* 0x004fe20000000000 */
.L_x_12:
        /* <DEDUP_REMOVED lines=26> */
.L_x_13:
[----:B------:R-:W2:Y:S01]  /*0c50*/  SHFL.IDX PT, R2, R82, RZ, 0x1f ;  /* 0x00001fff52027589 */ /* 0x000ea200000e0000 */
[----:B------:R-:W-:Y:S01]  /*0c60*/  NOP ;  /* 0x0000000000007918 */ /* 0x000fe20000000000 */
[----:B--2---:R-:W-:-:S13]  /*0c70*/  ISETP.NE.AND P0, PT, R2, 0x3, PT ;  /* 0x000000030200780c */ /* 0x004fda0003f05270 */
[----:B------:R-:W-:Y:S05]  /*0c80*/  @P0 BRA `(.L_x_14) ;  /* 0x0000000000380947 */ /* 0x000fea0003800000 */
[----:B------:R-:W2:Y:S01]  /*0c90*/  S2UR UR5, SR_CgaCtaId ;  /* 0x00000000000579c3 */ /* 0x000ea20000008800 */
[----:B-1----:R-:W-:Y:S01]  /*0ca0*/  UMOV UR4, 0x400 ;  /* 0x0000040000047882 */ /* 0x002fe20000000000 */
[----:B------:R-:W-:Y:S01]  /*0cb0*/  UMOV UR6, 0x20 ;  /* 0x0000002000067882 */ /* 0x000fe20000000000 */
[----:B------:R-:W-:Y:S01]  /*0cc0*/  ELECT P0, URZ, PT ;  /* 0x0000000000ff782f */ /* 0x000fe20003800000 */
[----:B------:R-:W-:-:S04]  /*0cd0*/  UIADD3 UR6, UPT, UPT, -UR6, 0x100000, URZ ;  /* 0x0010000006067890 */ /* 0x000fc8000fffe1ff */
[----:B------:R-:W-:Y:S02]  /*0ce0*/  USHF.L.U32 UR7, UR6, 0xb, URZ ;  /* 0x0000000b06077899 */ /* 0x000fe400080006ff */
[----:B------:R-:W-:Y:S02]  /*0cf0*/  USHF.L.U32 UR6, UR6, 0x1, URZ ;  /* 0x0000000106067899 */ /* 0x000fe400080006ff */
[----:B--2---:R-:W-:Y:S01]  /*0d00*/  ULEA UR4, UR5, UR4, 0x18 ;  /* 0x0000000405047291 */ /* 0x004fe2000f8ec0ff */
[----:B------:R-:W1:Y:S11]  /*0d10*/  FENCE.VIEW.ASYNC.S ;  /* 0x00000000000073c6 */ /* 0x000e760000000000 */
[----:B-1----:R2:W1:Y:S01]  /*0d20*/  SYNCS.EXCH.64 URZ, [UR4+0xf0], UR6 ;  /* 0x0000f00604ff75b2 */ /* 0x0024620008000100 */
[----:B------:R2:W1:Y:S01]  /*0d30*/  SYNCS.EXCH.64 URZ, [UR4+0x100], UR6 ;  /* 0x0001000604ff75b2 */ /* 0x0004620008000100 */
[----:B------:R2:W1:Y:S01]  /*0d40*/  SYNCS.EXCH.64 URZ, [UR4+0xf8], UR6 ;  /* 0x0000f80604ff75b2 */ /* 0x0004620008000100 */
[----:B------:R2:W1:Y:S02]  /*0d50*/  SYNCS.EXCH.64 URZ, [UR4+0x108], UR6 ;  /* 0x0001080604ff75b2 */ /* 0x0004640008000100 */
[----:B--2---:R-:W-:Y:S01]  /*0d60*/  NOP ;  /* 0x0000000000007918 */ /* 0x004fe20000000000 */
.L_x_14:
[----:B-1----:R-:W1:Y:S01]  /*0d70*/  LDCU UR4, c[0x0][0x36c] ;  /* 0x00006d80ff0477ac */ /* 0x002e620008000800 */
[----:B------:R-:W-:Y:S01]  /*0d80*/  ISETP.NE.OR P3, PT, R0, 0x2, !P3 ;  /* 0x000000020000780c */ /* 0x000fe20005f65670 */
[----:B------:R-:W-:Y:S01]  /*0d90*/  NOP ;  /* 0x0000000000007918 */ /* 0x000fe20000000000 */
[----:B------:R-:W-:Y:S01]  /*0da0*/  LOP3.LUT R0, R94, 0x1f, RZ, 0xc0, !PT ;  /* 0x0000001f5e007812 */ /* 0x000fe200078ec0ff */
[----:B------:R-:W-:Y:S02]  /*0db0*/  UISETP.NE.AND UP5, UPT, UR17, URZ, UPT ;  /* 0x000000ff1100728c */ /* 0x000fe4000bfa5270 */
[----:B-1----:R-:W-:-:S09]  /*0dc0*/  UISETP.EQ.U32.AND UP6, UPT, UR4, 0x1, UPT ;  /* 0x000000010400788c */ /* 0x002fd2000bfc2070 */
[----:B------:R-:W-:Y:S05]  /*0dd0*/  BRA.U !UP6, `(.L_x_15) ;  /* 0x000000010e087547 */ /* 0x000fea000b800000 */
[----:B---34-:R-:W-:Y:S01]  /*0de0*/  UCGABAR_ARV ;  /* 0x00000000000079c7 */ /* 0x018fe20008000000 */
[----:B------:R-:W-:Y:S05]  /*0df0*/  BRA `(.L_x_16) ;  /* 0x0000000000047947 */ /* 0x000fea0003800000 */
.L_x_15:
[----:B---34-:R-:W-:Y:S01]  /*0e00*/  NOP ;  /* 0x0000000000007918 */ /* 0x018fe20000000000 */
.L_x_16:
[----:B------:R-:W1:Y:S01]  /*0e10*/  S2UR UR16, SR_CTAID.X ;  /* 0x00000000001079c3 */ /* 0x000e620000002500 */
[----:B------:R-:W-:-:S05]  /*0e20*/  CS2R.32 R84, SR_CgaSize ;  /* 0x0000000000547805 */ /* 0x000fca0000008a00 */
[----:B------:R-:W-:-:S05]  /*0e30*/  IMAD R84, R84, -0xa0, RZ ;  /* 0xffffff6054547824 */ /* 0x000fca00078e02ff */
[----:B------:R-:W-:-:S14]  /*0e40*/  R2UR UR5, R84 ;  /* 0x00000000540572ca */ /* 0x000fdc00000e0000 */
[----:B------:R-:W2:Y:S01]  /*0e50*/  LDCU UR5, c[0x0][UR5+0x2b0] ;  /* 0x00005600050577ac */ /* 0x000ea20008000800 */
[----:B------:R-:W-:-:S05]  /*0e60*/  CS2R.32 R84, SR_CgaSize ;  /* 0x0000000000547805 */ /* 0x000fca0000008a00 */
[----:B------:R-:W-:-:S05]  /*0e70*/  IMAD R84, R84, -0xa0, RZ ;  /* 0xffffff6054547824 */ /* 0x000fca00078e02ff */
[----:B------:R-:W-:-:S14]  /*0e80*/  R2UR UR4, R84 ;  /* 0x00000000540472ca */ /* 0x000fdc00000e0000 */
[----:B------:R-:W3:Y:S01]  /*0e90*/  LDCU UR4, c[0x0][UR4+0x2b4] ;  /* 0x00005680040477ac */ /* 0x000ee20008000800 */
[----:B------:R-:W4:Y:S01]  /*0ea0*/  S2UR UR20, SR_CTAID.Y ;  /* 0x00000000001479c3 */ /* 0x000f220000002600 */
[----:B------:R-:W-:-:S05]  /*0eb0*/  CS2R.32 R84, SR_CgaSize ;  /* 0x0000000000547805 */ /* 0x000fca0000008a00 */
[----:B------:R-:W-:-:S05]  /*0ec0*/  IMAD R84, R84, -0xa0, RZ ;  /* 0xffffff6054547824 */ /* 0x000fca00078e02ff */
[----:B------:R-:W-:-:S14]  /*0ed0*/  R2UR UR7, R84 ;  /* 0x00000000540772ca */ /* 0x000fdc00000e0000 */
[----:B------:R-:W3:Y:S01]  /*0ee0*/  LDCU UR7, c[0x0][UR7+0x2a0] ;  /* 0x00005400070777ac */ /* 0x000ee20008000800 */
[----:B------:R-:W-:-:S05]  /*0ef0*/  CS2R.32 R84, SR_CgaSize ;  /* 0x0000000000547805 */ /* 0x000fca0000008a00 */
[----:B------:R-:W-:-:S05]  /*0f00*/  IMAD R84, R84, -0xa0, RZ ;  /* 0xffffff6054547824 */ /* 0x000fca00078e02ff */
[----:B------:R-:W-:-:S14]  /*0f10*/  R2UR UR8, R84 ;  /* 0x00000000540872ca */ /* 0x000fdc00000e0000 */
[----:B------:R-:W3:Y:S01]  /*0f20*/  LDCU UR8, c[0x0][UR8+0x2a4] ;  /* 0x00005480080877ac */ /* 0x000ee20008000800 */
[----:B------:R-:W3:Y:S01]  /*0f30*/  S2UR UR9, SR_CgaCtaId ;  /* 0x00000000000979c3 */ /* 0x000ee20000008800 */
[----:B------:R-:W3:Y:S01]  /*0f40*/  LDCU UR21, c[0x0][0xb24] ;  /* 0x00016480ff1577ac */ /* 0x000ee20008000800 */
[----:B------:R-:W3:Y:S01]  /*0f50*/  LDCU UR42, c[0x0][0xb24] ;  /* 0x00016480ff2a77ac */ /* 0x000ee20008000800 */
[----:B-1----:R-:W-:Y:S01]  /*0f60*/  I2FP.F32.U32 R3, UR16 ;  /* 0x0000001000037c45 */ /* 0x002fe20008201000 */
[----:B------:R-:W1:Y:S04]  /*0f70*/  LDCU UR29, c[0x0][0xb30] ;  /* 0x00016600ff1d77ac */ /* 0x000e680008000800 */
[----:B--2---:R-:W-:Y:S01]  /*0f80*/  FMUL R3, R3, UR5 ;  /* 0x0000000503037c20 */ /* 0x004fe20008400000 */
[----:B------:R-:W-:Y:S01]  /*0f90*/  UMOV UR34, 0x11 ;  /* 0x0000001100227882 */ /* 0x000fe20000000000 */
[----:B----4-:R-:W-:-:S04]  /*0fa0*/  I2FP.F32.U32 R2, UR20 ;  /* 0x0000001400027c45 */ /* 0x010fc80008201000 */
[----:B------:R-:W2:Y:S01]  /*0fb0*/  F2I.U32.TRUNC.NTZ R3, R3 ;  /* 0x0000000300037305 */ /* 0x000ea2000020f000 */
[----:B---3--:R-:W-:Y:S01]  /*0fc0*/  FMUL R2, R2, UR4 ;  /* 0x0000000402027c20 */ /* 0x008fe20008400000 */
[----:B------:R-:W-:Y:S02]  /*0fd0*/  ULOP3.LUT UR5, UR9, 0x4, URZ, 0xc0, !UPT ;  /* 0x0000000409057892 */ /* 0x000fe4000f8ec0ff */
[----:B------:R-:W-:-:S04]  /*0fe0*/  ULOP3.LUT UR50, UR9, 0x3, URZ, 0xc0, !UPT ;  /* 0x0000000309327892 */ /* 0x000fc8000f8ec0ff */
[----:B------:R-:W3:Y:S01]  /*0ff0*/  F2I.U32.TRUNC.NTZ R2, R2 ;  /* 0x0000000200027305 */ /* 0x000ee2000020f000 */
[----:B------:R-:W-:Y:S02]  /*1000*/  UISETP.GT.U32.AND UP0, UPT, UR5, 0xffff, UPT ;  /* 0x0000ffff0500788c */ /* 0x000fe4000bf04070 */
[----:B------:R-:W-:Y:S02]  /*1010*/  UISETP.GT.U32.AND UP1, UPT, UR50, 0xffff, UPT ;  /* 0x0000ffff3200788c */ /* 0x000fe4000bf24070 */
[----:B------:R-:W-:Y:S01]  /*1020*/  USEL UR26, UR5, 0xffff, !UP0 ;  /* 0x0000ffff051a7887 */ /* 0x000fe2000c000000 */
[----:B--2---:R-:W-:Y:S01]  /*1030*/  R2UR UR4, R3 ;  /* 0x00000000030472ca */ /* 0x004fe200000e0000 */
[----:B------:R-:W-:Y:S02]  /*1040*/  USHF.R.U32.HI UR32, URZ, 0x2, UR9 ;  /* 0x00000002ff207899 */ /* 0x000fe40008011609 */
[----:B------:R-:W-:Y:S02]  /*1050*/  USHF.L.U32 UR31, UR9, 0x9, URZ ;  /* 0x00000009091f7899 */ /* 0x000fe400080006ff */
[----:B------:R-:W-:-:S02]  /*1060*/  USHF.L.U32 UR30, UR9, 0xc, URZ ;  /* 0x0000000c091e7899 */ /* 0x000fc400080006ff */
[----:B------:R-:W-:Y:S01]  /*1070*/  USEL UR27, UR50, 0xffff, !UP1 ;  /* 0x0000ffff321b7887 */ /* 0x000fe2000c800000 */
[----:B---3--:R-:W-:Y:S02]  /*1080*/  R2UR UR6, R2 ;  /* 0x00000000020672ca */ /* 0x008fe400000e0000 */
[----:B------:R-:W-:-:S03]  /*1090*/  PRMT R2, RZ, 0x7610, R2 ;  /* 0x00007610ff027816 */ /* 0x000fc60000000002 */
[----:B------:R-:W-:-:S04]  /*10a0*/  UIADD3 UR5, UPT, UPT, -UR4, URZ, URZ ;  /* 0x000000ff04057290 */ /* 0x000fc8000fffe1ff */
[----:B------:R-:W-:-:S04]  /*10b0*/  UIMAD UR5, UR7, UR5, UR16 ;  /* 0x00000005070572a4 */ /* 0x000fc8000f8e0210 */
[----:B------:R-:W-:Y:S02]  /*10c0*/  UIADD3 UR4, UPT, UPT, -UR6, URZ, URZ ;  /* 0x000000ff06047290 */ /* 0x000fe4000fffe1ff */
[----:B------:R-:W-:Y:S02]  /*10d0*/  IMAD.U32 R84, RZ, RZ, UR5 ;  /* 0x00000005ff547e24 */ /* 0x000fe4000f8e00ff */
[----:B------:R-:W-:-:S06]  /*10e0*/  UIMAD UR4, UR8, UR4, UR20 ;  /* 0x00000004080472a4 */ /* 0x000fcc000f8e0214 */
[----:B------:R-:W-:Y:S01]  /*10f0*/  IMAD.U32 R83, RZ, RZ, UR4 ;  /* 0x00000004ff537e24 */ /* 0x000fe2000f8e00ff */
[----:B-1----:R-:W-:Y:S06]  /*1100*/  BRA.U UP5, `(.L_x_17) ;  /* 0x0000000105747547 */ /* 0x002fec000b800000 */
[----:B------:R-:W-:Y:S02]  /*1110*/  R2UR UR4, R83 ;  /* 0x00000000530472ca */ /* 0x000fe400000e0000 */
[----:B------:R-:W-:-:S11]  /*1120*/  R2UR UR8, R84 ;  /* 0x00000000540872ca */ /* 0x000fd600000e0000 */
[----:B------:R-:W-:Y:S02]  /*1130*/  UISETP.NE.AND UP2, UPT, UR4, URZ, UPT ;  /* 0x000000ff0400728c */ /* 0x000fe4000bf45270 */
[----:B------:R-:W-:Y:S02]  /*1140*/  UISETP.NE.AND UP3, UPT, UR4, 0x1, UPT ;  /* 0x000000010400788c */ /* 0x000fe4000bf65270 */
[----:B------:R-:W-:Y:S02]  /*1150*/  UISETP.NE.AND UP0, UPT, UR8, URZ, UP2 ;  /* 0x000000ff0800728c */ /* 0x000fe40009705270 */
[----:B------:R-:W-:Y:S02]  /*1160*/  USEL UR4, URZ, 0x10, UP3 ;  /* 0x00000010ff047887 */ /* 0x000fe40009800000 */
[----:B------:R-:W-:Y:S02]  /*1170*/  USEL UR11, URZ, 0x1, UP0 ;  /* 0x00000001ff0b7887 */ /* 0x000fe40008000000 */
[----:B------:R-:W-:-:S02]  /*1180*/  UISETP.NE.AND UP0, UPT, UR8, URZ, UPT ;  /* 0x000000ff0800728c */ /* 0x000fc4000bf05270 */
[----:B------:R-:W-:Y:S02]  /*1190*/  USEL UR5, URZ, 0x2, UP2 ;  /* 0x00000002ff057887 */ /* 0x000fe40009000000 */
[----:B------:R-:W-:Y:S02]  /*11a0*/  USEL UR9, UR4, 0x10, UP0 ;  /* 0x0000001004097887 */ /* 0x000fe40008000000 */
[----:B------:R-:W-:Y:S02]  /*11b0*/  UISETP.NE.AND UP0, UPT, UR8, 0x1, UPT ;  /* 0x000000010800788c */ /* 0x000fe4000bf05270 */
[----:B------:R-:W-:Y:S02]  /*11c0*/  USEL UR4, URZ, 0x20, UP3 ;  /* 0x00000020ff047887 */ /* 0x000fe40009800000 */
[----:B------:R-:W-:Y:S02]  /*11d0*/  UISETP.NE.AND UP1, UPT, UR8, 0x2, UPT ;  /* 0x000000020800788c */ /* 0x000fe4000bf25270 */
[----:B------:R-:W-:-:S02]  /*11e0*/  USEL UR6, URZ, 0x4, UP2 ;  /* 0x00000004ff067887 */ /* 0x000fc40009000000 */
[----:B------:R-:W-:Y:S02]  /*11f0*/  USEL UR7, UR5, 0x2, UP0 ;  /* 0x0000000205077887 */ /* 0x000fe40008000000 */
[----:B------:R-:W-:Y:S02]  /*1200*/  USEL UR10, UR4, 0x20, UP0 ;  /* 0x00000020040a7887 */ /* 0x000fe40008000000 */
[----:B------:R-:W-:Y:S02]  /*1210*/  UISETP.NE.AND UP0, UPT, UR8, 0x3, UPT ;  /* 0x000000030800788c */ /* 0x000fe4000bf05270 */
[----:B------:R-:W-:Y:S02]  /*1220*/  USEL UR5, URZ, 0x40, UP3 ;  /* 0x00000040ff057887 */ /* 0x000fe40009800000 */
[----:B------:R-:W-:Y:S02]  /*1230*/  USEL UR8, UR6, 0x4, UP1 ;  /* 0x0000000406087887 */ /* 0x000fe40008800000 */
[----:B------:R-:W-:-:S02]  /*1240*/  USEL UR4, URZ, 0x8, UP2 ;  /* 0x00000008ff047887 */ /* 0x000fc40009000000 */
[----:B------:R-:W-:Y:S02]  /*1250*/  UIADD3 UR6, UPT, UPT, UR7, UR9, UR11 ;  /* 0x0000000907067290 */ /* 0x000fe4000fffe00b */
[----:B------:R-:W-:Y:S02]  /*1260*/  USEL UR7, UR5, 0x40, UP1 ;  /* 0x0000004005077887 */ /* 0x000fe40008800000 */
[----:B------:R-:W-:Y:S02]  /*1270*/  USEL UR12, URZ, 0x80, UP3 ;  /* 0x00000080ff0c7887 */ /* 0x000fe40009800000 */
[----:B------:R-:W-:Y:S02]  /*1280*/  USEL UR4, UR4, 0x8, UP0 ;  /* 0x0000000804047887 */ /* 0x000fe40008000000 */
[----:B------:R-:W-:Y:S02]  /*1290*/  UIADD3 UR5, UPT, UPT, UR8, UR10, UR6 ;  /* 0x0000000a08057290 */ /* 0x000fe4000fffe006 */
[----:B------:R-:W-:-:S02]  /*12a0*/  USEL UR6, UR12, 0x80, UP0 ;  /* 0x000000800c067887 */ /* 0x000fc40008000000 */
[----:B------:R-:W-:-:S04]  /*12b0*/  UIADD3 UR4, UPT, UPT, UR4, UR7, UR5 ;  /* 0x0000000704047290 */ /* 0x000fc8000fffe005 */
[----:B------:R-:W-:-:S06]  /*12c0*/  UIADD3 UR4, UPT, UPT, UR4, UR6, URZ ;  /* 0x0000000604047290 */ /* 0x000fcc000fffe0ff */
[----:B------:R-:W-:-:S07]  /*12d0*/  IMAD.U32 R2, RZ, RZ, UR4 ;  /* 0x00000004ff027e24 */ /* 0x000fce000f8e00ff */
.L_x_17:
[----:B------:R-:W1:Y:S01]  /*12e0*/  S2UR UR36, SR_CTAID.Z ;  /* 0x00000000002479c3 */ /* 0x000e620000002700 */
[----:B------:R-:W-:Y:S01]  /*12f0*/  UISETP.GE.AND UP0, UPT, UR21, 0x1, UPT ;  /* 0x000000011500788c */ /* 0x000fe2000bf06270 */
[----:B------:R-:W-:-:S08]  /*1300*/  UMOV UR33, 0xf ;  /* 0x0000000f00217882 */ /* 0x000fd00000000000 */
[----:B------:R-:W-:Y:S05]  /*1310*/  BRA.U !UP0, `(.L_x_18) ;  /* 0x0000000108d47547 */ /* 0x000fea000b800000 */
[----:B------:R-:W2:Y:S01]  /*1320*/  LDCU.128 UR12, c[0x0][0xb10] ;  /* 0x00016200ff0c77ac */ /* 0x000ea20008000c00 */
[----:B------:R-:W3:Y:S01]  /*1330*/  LDCU UR6, c[0x0][0x370] ;  /* 0x00006e00ff0677ac */ /* 0x000ee20008000800 */
[----:B------:R-:W4:Y:S01]  /*1340*/  LDCU UR5, c[0x0][0x374] ;  /* 0x00006e80ff0577ac */ /* 0x000f220008000800 */
[----:B------:R-:W1:Y:S01]  /*1350*/  LDCU UR28, c[0x0][0xb0c] ;  /* 0x00016180ff1c77ac */ /* 0x000e620008000800 */
[----:B------:R-:W1:Y:S01]  /*1360*/  LDCU UR4, c[0x0][0xb20] ;  /* 0x00016400ff0477ac */ /* 0x000e620008000800 */
[----:B------:R-:W1:Y:S01]  /*1370*/  LDCU.64 UR8, c[0x0][0xb28] ;  /* 0x00016500ff0877ac */ /* 0x000e620008000a00 */
[----:B--2---:R-:W-:Y:S02]  /*1380*/  UISETP.NE.AND UP0, UPT, UR14, 0x1, UPT ;  /* 0x000000010e00788c */ /* 0x004fe4000bf05270 */
[----:B----4-:R-:W-:Y:S02]  /*1390*/  UIMAD.WIDE.U32 UR10, UR5, UR15, URZ ;  /* 0x0000000f050a72a5 */ /* 0x010fe4000f8e00ff */
[----:B---3--:R-:W-:-:S02]  /*13a0*/  UIMAD.WIDE.U32 UR22, UR6, UR12, URZ ;  /* 0x0000000c061672a5 */ /* 0x008fc4000f8e00ff */
[----:B-1----:R-:W-:Y:S02]  /*13b0*/  UISETP.NE.AND UP1, UPT, UR28, 0x1, UPT ;  /* 0x000000011c00788c */ /* 0x002fe4000bf25270 */
[----:B------:R-:W-:Y:S01]  /*13c0*/  UISETP.NE.AND UP2, UPT, UR21, 0x1, UPT ;  /* 0x000000011500788c */ /* 0x000fe2000bf45270 */
[----:B------:R-:W-:Y:S02]  /*13d0*/  UMOV UR10, UR11 ;  /* 0x0000000b000a7c82 */ /* 0x000fe40008000000 */
[----:B------:R-:W-:Y:S01]  /*13e0*/  UMOV UR22, UR23 ;  /* 0x0000001700167c82 */ /* 0x000fe20008000000 */
[----:B------:R-:W-:Y:S02]  /*13f0*/  @UP0 USHF.R.U32.HI UR5, URZ, UR4, UR10 ;  /* 0x00000004ff050299 */ /* 0x000fe4000801160a */
[----:B------:R-:W-:Y:S02]  /*1400*/  UIMAD.WIDE.U32 UR24, UR20, UR15, URZ ;  /* 0x0000000f141872a5 */ /* 0x000fe4000f8e00ff */
[----:B------:R-:W-:-:S02]  /*1410*/  UIMAD.WIDE.U32 UR10, UR5, UR8, URZ ;  /* 0x00000008050a72a5 */ /* 0x000fc4000f8e00ff */
[----:B------:R-:W-:Y:S02]  /*1420*/  @UP1 USHF.R.U32.HI UR6, URZ, UR13, UR22 ;  /* 0x0000000dff061299 */ /* 0x000fe40008011616 */
[----:B------:R-:W-:Y:S02]  /*1430*/  UIMAD.WIDE.U32 UR18, UR16, UR12, URZ ;  /* 0x0000000c101272a5 */ /* 0x000fe4000f8e00ff */
[----:B------:R-:W-:Y:S01]  /*1440*/  UIMAD.WIDE.U32 UR22, UR6, UR8, URZ ;  /* 0x00000008061672a5 */ /* 0x000fe2000f8e00ff */
[----:B------:R-:W-:Y:S01]  /*1450*/  UMOV UR24, UR25 ;  /* 0x0000001900187c82 */ /* 0x000fe20008000000 */
[----:B------:R-:W-:Y:S01]  /*1460*/  UMOV UR10, UR11 ;  /* 0x0000000b000a7c82 */ /* 0x000fe20008000000 */
[----:B------:R-:W-:Y:S02]  /*1470*/  USHF.R.U32.HI UR24, URZ, UR4, UR24 ;  /* 0x00000004ff187299 */ /* 0x000fe40008011618 */
[----:B------:R-:W-:Y:S02]  /*1480*/  @UP2 USHF.R.U32.HI UR5, URZ, UR9, UR10 ;  /* 0x00000009ff052299 */ /* 0x000fe4000801160a */
[----:B------:R-:W-:Y:S01]  /*1490*/  UMOV UR7, UR23 ;  /* 0x0000001700077c82 */ /* 0x000fe20008000000 */
[----:B------:R-:W-:Y:S01]  /*14a0*/  UMOV UR18, UR19 ;  /* 0x0000001300127c82 */ /* 0x000fe20008000000 */
[----:B------:R-:W-:-:S02]  /*14b0*/  @UP2 USHF.R.U32.HI UR6, URZ, UR9, UR7 ;  /* 0x00000009ff062299 */ /* 0x000fc40008011607 */
[----:B------:R-:W-:Y:S02]  /*14c0*/  USHF.R.U32.HI UR18, URZ, UR13, UR18 ;  /* 0x0000000dff127299 */ /* 0x000fe40008011612 */
[----:B------:R-:W-:Y:S02]  /*14d0*/  USEL UR4, UR20, UR24, !UP0 ;  /* 0x0000001814047287 */ /* 0x000fe4000c000000 */
[----:B------:R-:W-:Y:S02]  /*14e0*/  UIMAD UR7, UR5, UR21, URZ ;  /* 0x00000015050772a4 */ /* 0x000fe4000f8e02ff */
[----:B------:R-:W-:Y:S02]  /*14f0*/  USEL UR5, UR16, UR18, !UP1 ;  /* 0x0000001210057287 */ /* 0x000fe4000c800000 */
[----:B------:R-:W-:Y:S02]  /*1500*/  UIMAD UR12, UR6, UR21, URZ ;  /* 0x00000015060c72a4 */ /* 0x000fe4000f8e02ff */
[----:B------:R-:W-:-:S02]  /*1510*/  UISETP.GE.AND UP0, UPT, UR4, UR7, UPT ;  /* 0x000000070400728c */ /* 0x000fc4000bf06270 */
[----:B------:R-:W-:Y:S02]  /*1520*/  UIMAD.WIDE.U32 UR10, UR4, UR8, URZ ;  /* 0x00000008040a72a5 */ /* 0x000fe4000f8e00ff */
[----:B------:R-:W-:Y:S02]  /*1530*/  UISETP.GE.OR UP0, UPT, UR5, UR12, UP0 ;  /* 0x0000000c0500728c */ /* 0x000fe40008706670 */
[----:B------:R-:W-:Y:S02]  /*1540*/  UIMAD.WIDE.U32 UR12, UR5, UR8, URZ ;  /* 0x00000008050c72a5 */ /* 0x000fe4000f8e00ff */
[----:B------:R-:W-:Y:S01]  /*1550*/  UIADD3 UR10, UPT, UPT, -UR4, URZ, URZ ;  /* 0x000000ff040a7290 */ /* 0x000fe2000fffe1ff */
[----:B------:R-:W-:Y:S01]  /*1560*/  UMOV UR8, UR11 ;  /* 0x0000000b00087c82 */ /* 0x000fe20008000000 */
[----:B------:R-:W-:Y:S02]  /*1570*/  UIADD3 UR11, UPT, UPT, -UR5, URZ, URZ ;  /* 0x000000ff050b7290 */ /* 0x000fe4000fffe1ff */
[----:B------:R-:W-:-:S03]  /*1580*/  USHF.R.U32.HI UR8, URZ, UR9, UR8 ;  /* 0x00000009ff087299 */ /* 0x000fc60008011608 */
[----:B------:R-:W-:Y:S01]  /*1590*/  @!UP0 UMOV UR7, UR13 ;  /* 0x0000000d00078c82 */ /* 0x000fe20008000000 */
[----:B------:R-:W-:Y:S02]  /*15a0*/  UIMAD UR20, UR14, UR10, UR20 ;  /* 0x0000000a0e1472a4 */ /* 0x000fe4000f8e0214 */
[----:B------:R-:W-:Y:S02]  /*15b0*/  USEL UR8, UR4, UR8, !UP2 ;  /* 0x0000000804087287 */ /* 0x000fe4000d000000 */
[----:B------:R-:W-:Y:S02]  /*15c0*/  @!UP0 USHF.R.U32.HI UR7, URZ, UR9, UR7 ;  /* 0x00000009ff078299 */ /* 0x000fe40008011607 */
[----:B------:R-:W-:Y:S02]  /*15d0*/  UIADD3 UR9, UPT, UPT, -UR8, URZ, URZ ;  /* 0x000000ff08097290 */ /* 0x000fe4000fffe1ff */
[----:B------:R-:W-:Y:S02]  /*15e0*/  @!UP0 USEL UR7, UR5, UR7, !UP2 ;  /* 0x0000000705078287 */ /* 0x000fe4000d000000 */
[----:B------:R-:W-:-:S02]  /*15f0*/  UIMAD UR9, UR21, UR9, UR4 ;  /* 0x00000009150972a4 */ /* 0x000fc4000f8e0204 */
[----:B------:R-:W-:Y:S02]  /*1600*/  @!UP0 UIADD3 UR8, UPT, UPT, UR8, -UR7, URZ ;  /* 0x8000000708088290 */ /* 0x000fe4000fffe0ff */
[----:B------:R-:W-:Y:S02]  /*1610*/  @!UP0 UIMAD UR6, UR9, UR6, UR7 ;  /* 0x00000006090682a4 */ /* 0x000fe4000f8e0207 */
[----:B------:R-:W-:Y:S02]  /*1620*/  @!UP0 UIMAD UR4, UR8, UR21, UR5 ;  /* 0x00000015080482a4 */ /* 0x000fe4000f8e0205 */
[----:B------:R-:W-:Y:S02]  /*1630*/  UIMAD UR16, UR28, UR11, UR16 ;  /* 0x0000000b1c1072a4 */ /* 0x000fe4000f8e0210 */
[----:B------:R-:W-:Y:S01]  /*1640*/  UIMAD UR20, UR4, UR14, UR20 ;  /* 0x0000000e041472a4 */ /* 0x000fe2000f8e0214 */
[----:B------:R-:W-:Y:S02]  /*1650*/  @!UP0 UMOV UR5, UR6 ;  /* 0x0000000600058c82 */ /* 0x000fe40008000000 */
[----:B------:R-:W-:-:S12]  /*1660*/  UIMAD UR16, UR5, UR28, UR16 ;  /* 0x0000001c051072a4 */ /* 0x000fd8000f8e0210 */
.L_x_18:
[----:B------:R-:W-:Y:S02]  /*1670*/  UISETP.NE.AND UP1, UPT, UR29, 0x1, UPT ;  /* 0x000000011d00788c */ /* 0x000fe4000bf25270 */
[----:B------:R-:W-:Y:S02]  /*1680*/  ULOP3.LUT UR27, UR27, 0xffff, URZ, 0xc0, !UPT ;  /* 0x0000ffff1b1b7892 */ /* 0x000fe4000f8ec0ff */
[----:B------:R-:W-:Y:S02]  /*1690*/  ULOP3.LUT UR26, UR26, 0xffff, URZ, 0xc0, !UPT ;  /* 0x0000ffff1a1a7892 */ /* 0x000fe4000f8ec0ff */
[----:B------:R-:W-:Y:S02]  /*16a0*/  UISETP.NE.AND UP0, UPT, UR17, 0x2, UPT ;  /* 0x000000021100788c */ /* 0x000fe4000bf05270 */
[----:B------:R-:W-:Y:S02]  /*16b0*/  ULOP3.LUT UR31, UR31, 0x800, URZ, 0xc0, !UPT ;  /* 0x000008001f1f7892 */ /* 0x000fe4000f8ec0ff */
[----:B------:R-:W-:-:S02]  /*16c0*/  ULOP3.LUT UR30, UR30, 0x3000, URZ, 0xc0, !UPT ;  /* 0x000030001e1e7892 */ /* 0x000fc4000f8ec0ff */
[----:B------:R-:W-:Y:S02]  /*16d0*/  USHF.L.U32 UR27, UR34, UR27, URZ ;  /* 0x0000001b221b7299 */ /* 0x000fe400080006ff */
[----:B------:R-:W-:Y:S01]  /*16e0*/  USHF.L.U32 UR26, UR33, UR26, URZ ;  /* 0x0000001a211a7299 */ /* 0x000fe200080006ff */
[----:B------:R-:W-:Y:S11]  /*16f0*/  BRA.U UP1, `(.L_x_19) ;  /* 0x0000000101447547 */ /* 0x000ff6000b800000 */
[----:B------:R-:W2:Y:S01]  /*1700*/  LDCU.128 UR8, c[0x0][0xb10] ;  /* 0x00016200ff0877ac */ /* 0x000ea20008000c00 */
[----:B------:R-:W3:Y:S01]  /*1710*/  LDCU UR12, c[0x0][0xb0c] ;  /* 0x00016180ff0c77ac */ /* 0x000ee20008000800 */
[----:B------:R-:W4:Y:S01]  /*1720*/  LDCU UR13, c[0x0][0xb20] ;  /* 0x00016400ff0d77ac */ /* 0x000f220008000800 */
[----:B--2---:R-:W-:Y:S02]  /*1730*/  UIMAD.WIDE.U32 UR6, UR16, UR8, URZ ;  /* 0x00000008100672a5 */ /* 0x004fe4000f8e00ff */
[----:B------:R-:W-:Y:S02]  /*1740*/  UIMAD.WIDE.U32 UR4, UR20, UR11, URZ ;  /* 0x0000000b140472a5 */ /* 0x000fe4000f8e00ff */
[----:B---3--:R-:W-:Y:S02]  /*1750*/  UISETP.NE.AND UP2, UPT, UR12, 0x1, UPT ;  /* 0x000000010c00788c */ /* 0x008fe4000bf45270 */
[----:B------:R-:W-:Y:S01]  /*1760*/  UISETP.NE.AND UP1, UPT, UR10, 0x1, UPT ;  /* 0x000000010a00788c */ /* 0x000fe2000bf25270 */
[----:B------:R-:W-:-:S02]  /*1770*/  UMOV UR6, UR7 ;  /* 0x0000000700067c82 */ /* 0x000fc40008000000 */
[----:B------:R-:W-:Y:S01]  /*1780*/  UMOV UR4, UR5 ;  /* 0x0000000500047c82 */ /* 0x000fe20008000000 */
[----:B------:R-:W-:Y:S02]  /*1790*/  USHF.R.U32.HI UR6, URZ, UR9, UR6 ;  /* 0x00000009ff067299 */ /* 0x000fe40008011606 */
[----:B----4-:R-:W-:Y:S02]  /*17a0*/  USHF.R.U32.HI UR4, URZ, UR13, UR4 ;  /* 0x0000000dff047299 */ /* 0x010fe40008011604 */
[----:B------:R-:W-:Y:S02]  /*17b0*/  USEL UR5, UR16, UR6, !UP2 ;  /* 0x0000000610057287 */ /* 0x000fe4000d000000 */
[----:B------:R-:W-:-:S04]  /*17c0*/  USEL UR4, UR20, UR4, !UP1 ;  /* 0x0000000414047287 */ /* 0x000fc8000c800000 */
[----:B------:R-:W-:Y:S02]  /*17d0*/  UIADD3 UR6, UPT, UPT, UR5, -UR4, URZ ;  /* 0x8000000405067290 */ /* 0x000fe4000fffe0ff */
[----:B------:R-:W-:Y:S02]  /*17e0*/  UIADD3 UR4, UPT, UPT, -UR5, UR4, URZ ;  /* 0x0000000405047290 */ /* 0x000fe4000fffe1ff */
[----:B------:R-:W-:Y:S02]  /*17f0*/  UIMAD UR20, UR6, UR10, UR20 ;  /* 0x0000000a061472a4 */ /* 0x000fe4000f8e0214 */
[----:B------:R-:W-:-:S12]  /*1800*/  UIMAD UR16, UR4, UR12, UR16 ;  /* 0x0000000c041072a4 */ /* 0x000fd8000f8e0210 */
.L_x_19:
[----:B------:R-:W-:Y:S05]  /*1810*/  BRA.U !UP6, `(.L_x_20) ;  /* 0x000000010e0c7547 */ /* 0x000fea000b800000 */
[----:B------:R-:W-:Y:S01]  /*1820*/  UCGABAR_WAIT ;  /* 0x0000000000007dc7 */ /* 0x000fe20008000000 */
[----:B------:R-:W-:Y:S01]  /*1830*/  CCTL.IVALL ;  /* 0x00000000ff00798f */ /* 0x000fe20002000000 */
[----:B------:R-:W-:Y:S05]  /*1840*/  BRA `(.L_x_21) ;  /* 0x0000000000047947 */ /* 0x000fea0003800000 */
.L_x_20:
[----:B------:R-:W-:Y:S06]  /*1850*/  BAR.SYNC.DEFER_BLOCKING 0x0 ;  /* 0x0000000000007b1d */ /* 0x000fec0000010000 */
.L_x_21:
[----:B------:R-:W-:Y:S05]  /*1860*/  BRA.U UP0, `(.L_x_22) ;  /* 0x0000001100dc7547 */ /* 0x000fea000b800000 */
[----:B------:R-:W2:Y:S01]  /*1870*/  LDCU UR7, c[0x0][0x38c] ;  /* 0x00007180ff0777ac */ /* 0x000ea20008000800 */
[----:B------:R-:W3:Y:S01]  /*1880*/  S2UR UR8, SR_CgaCtaId ;  /* 0x00000000000879c3 */ /* 0x000ee20000008800 */
[----:B------:R-:W-:Y:S01]  /*1890*/  PLOP3.LUT P1, PT, PT, PT, UP4, 0x80, 0x8 ;  /* 0x000000000008781c */ /* 0x000fe20003f2f048 */
[----:B------:R-:W-:Y:S01]  /*18a0*/  IMAD.MOV.U32 R12, RZ, RZ, 0x1 ;  /* 0x00000001ff0c7424 */ /* 0x000fe200078e00ff */
[----:B------:R-:W-:Y:S01]  /*18b0*/  UISETP.NE.AND UP0, UPT, UR17, URZ, UPT ;  /* 0x000000ff1100728c */ /* 0x000fe2000bf05270 */
[----:B------:R-:W-:Y:S01]  /*18c0*/  ISETP.EQ.OR P2, PT, R0, RZ, P3 ;  /* 0x000000ff0000720c */ /* 0x000fe20001f42670 */
[----:B------:R-:W-:Y:S01]  /*18d0*/  UMOV UR21, 0x400 ;  /* 0x0000040000157882 */ /* 0x000fe20000000000 */
[----:B------:R-:W-:Y:S01]  /*18e0*/  USHF.L.U32 UR5, UR32, 0x5, URZ ;  /* 0x0000000520057899 */ /* 0x000fe200080006ff */
[----:B------:R-:W-:Y:S01]  /*18f0*/  PLOP3.LUT P1, PT, P1, PT, PT, 0x8, 0x80 ;  /* 0x000000000080781c */ /* 0x000fe20000f2e170 */
[----:B------:R-:W-:Y:S01]  /*1900*/  USEL UR25, UR48, 0x2, UP0 ;  /* 0x0000000230197887 */ /* 0x000fe20008000000 */
[----:B------:R-:W-:Y:S01]  /*1910*/  CS2R R10, SRZ ;  /* 0x00000000000a7805 */ /* 0x000fe2000001ff00 */
[----:B------:R-:W-:Y:S01]  /*1920*/  IMAD.MOV.U32 R9, RZ, RZ, RZ ;  /* 0x000000ffff097224 */ /* 0x000fe200078e00ff */
[----:B------:R-:W4:Y:S01]  /*1930*/  LDCU UR43, c[0x0][0x370] ;  /* 0x00006e00ff2b77ac */ /* 0x000f220008000800 */
[----:B------:R-:W-:Y:S01]  /*1940*/  IMAD.MOV.U32 R8, RZ, RZ, 0x1 ;  /* 0x00000001ff087424 */ /* 0x000fe200078e00ff */
[----:B------:R-:W1:Y:S01]  /*1950*/  LDCU.64 UR28, c[0x0][0x348] ;  /* 0x00006900ff1c77ac */ /* 0x000e620008000a00 */
[----:B--2---:R-:W-:-:S02]  /*1960*/  UIADD3 UR6, UPT, UPT, UR7, 0x3f, URZ ;  /* 0x0000003f07067890 */ /* 0x004fc4000fffe0ff */
[----:B------:R-:W-:Y:S02]  /*1970*/  UIADD3 UR49, UPT, UPT, UR7, 0x7e, URZ ;  /* 0x0000007e07317890 */ /* 0x000fe4000fffe0ff */
[----:B------:R-:W-:Y:S02]  /*1980*/  USHF.R.S32.HI UR4, URZ, 0x1f, UR6 ;  /* 0x0000001fff047899 */ /* 0x000fe40008011406 */
[----:B---3--:R-:W-:Y:S02]  /*1990*/  ULEA UR21, UR8, UR21, 0x18 ;  /* 0x0000001508157291 */ /* 0x008fe4000f8ec0ff */
[----:B------:R-:W-:Y:S02]  /*19a0*/  ULEA.HI UR4, UR4, UR6, URZ, 0x6 ;  /* 0x0000000604047291 */ /* 0x000fe4000f8f30ff */
[----:B------:R-:W-:Y:S02]  /*19b0*/  UIADD3 UR6, UPT, UPT, UR7, -0x1, URZ ;  /* 0xffffffff07067890 */ /* 0x000fe4000fffe0ff */
[----:B------:R-:W-:-:S02]  /*19c0*/  USHF.R.S32.HI UR45, URZ, 0x6, UR4 ;  /* 0x00000006ff2d7899 */ /* 0x000fc40008011404 */
[----:B------:R-:W-:Y:S02]  /*19d0*/  UISETP.GE.U32.AND UP1, UPT, UR6, -0x7f, UPT ;  /* 0xffffff810600788c */ /* 0x000fe4000bf26070 */
[----:B------:R-:W-:Y:S02]  /*19e0*/  UISETP.LT.U32.AND UP0, UPT, UR45, 0x4, UPT ;  /* 0x000000042d00788c */ /* 0x000fe4000bf01070 */
[----:B------:R-:W-:Y:S02]  /*19f0*/  ULEA UR38, UR31, UR21, 0x1 ;  /* 0x000000151f267291 */ /* 0x000fe4000f8e08ff */
[----:B------:R-:W-:Y:S02]  /*1a00*/  USEL UR44, UR45, 0x4, UP0 ;  /* 0x000000042d2c7887 */ /* 0x000fe40008000000 */
[----:B------:R-:W-:Y:S02]  /*1a10*/  ULEA UR37, UR30, UR21, 0x1 ;  /* 0x000000151e257291 */ /* 0x000fe4000f8e08ff */
[----:B------:R-:W-:-:S02]  /*1a20*/  UIADD3 UR24, UPT, UPT, UR44, -0x1, URZ ;  /* 0xffffffff2c187890 */ /* 0x000fc4000fffe0ff */
[----:B------:R-:W-:Y:S01]  /*1a30*/  @UP1 UIADD3 UR24, UPT, UPT, UR44, URZ, URZ ;  /* 0x000000ff2c181290 */ /* 0x000fe2000fffe0ff */
[----:B------:R-:W2:Y:S01]  /*1a40*/  LDCU UR41, c[0x0][0x374] ;  /* 0x00006e80ff2977ac */ /* 0x000ea20008000800 */
[----:B------:R-:W-:Y:S02]  /*1a50*/  ULOP3.LUT UR47, UR5, 0x20, URZ, 0xe2, !UPT ;  /* 0x00000020052f7892 */ /* 0x000fe4000f8ee2ff */
[----:B------:R-:W-:Y:S02]  /*1a60*/  UIADD3 UR38, UPT, UPT, UR38, 0x8800, URZ ;  /* 0x0000880026267890 */ /* 0x000fe4000fffe0ff */
[----:B------:R-:W-:Y:S02]  /*1a70*/  UIADD3 UR37, UPT, UPT, UR37, 0x10800, URZ ;  /* 0x0001080025257890 */ /* 0x000fe4000fffe0ff */
[----:B------:R-:W-:Y:S02]  /*1a80*/  UIADD3 UR46, UPT, UPT, UR45, -UR44, URZ ;  /* 0x8000002c2d2e7290 */ /* 0x000fe4000fffe0ff */
[----:B------:R-:W-:Y:S01]  /*1a90*/  UIADD3 UR24, UPT, UPT, UR24, 0x1, URZ ;  /* 0x0000000118187890 */ /* 0x000fe2000fffe0ff */
[----:B-1--4-:R-:W-:-:S11]  /*1aa0*/  UMOV UR7, URZ ;  /* 0x000000ff00077c82 */ /* 0x012fd60008000000 */
.L_x_42:
[----:B-1----:R-:W1:Y:S02]  /*1ab0*/  S2UR UR4, SR_CgaCtaId ;  /* 0x00000000000479c3 */ /* 0x002e640000008800 */
[----:B-1----:R-:W-:-:S09]  /*1ac0*/  UISETP.NE.AND UP0, UPT, UR4, URZ, UPT ;  /* 0x000000ff0400728c */ /* 0x002fd2000bf05270 */
[----:B------:R-:W-:Y:S05]  /*1ad0*/  BRA.U UP0, `(.L_x_23) ;  /* 0x0000000100287547 */ /* 0x000fea000b800000 */
[----:B------:R-:W-:Y:S02]  /*1ae0*/  LEA R0, R9, UR21, 0x3 ;  /* 0x0000001509007c11 */ /* 0x000fe4000f8e18ff */
[----:B------:R-:W-:-:S04]  /*1af0*/  SHF.L.U32 R3, R8, 0x1f, RZ ;  /* 0x0000001f08037819 */ /* 0x000fc800000006ff */
[----:B------:R-:W1:Y:S02]  /*1b00*/  SYNCS.PHASECHK.TRANS64.TRYWAIT P0, [R0+URZ+0x100], R3 ;  /* 0x00010003000075a7 */ /* 0x000e6400080011ff */
[----:B-1----:R-:W-:Y:S05]  /*1b10*/  @!P0 BRA `(.L_x_24) ;  /* 0x0000007c00508947 */ /* 0x002fea0003800000 */
.L_x_138:
[----:B------:R3:W-:Y:S01]  /*1b20*/  SYNCS.ARRIVE.TRANS64.A1T0 RZ, [R0+URZ+0xf0], RZ ;  /* 0x0000f0ff00ff79a7 */ /* 0x0007e200081000ff */
[----:B------:R-:W-:-:S05]  /*1b30*/  VIADD R9, R9, 0x1 ;  /* 0x0000000109097836 */ /* 0x000fca0000000000 */
[----:B------:R-:W-:-:S04]  /*1b40*/  ISETP.NE.AND P0, PT, R9, 0x2, PT ;  /* 0x000000020900780c */ /* 0x000fc80003f05270 */
[----:B-1----:R-:W-:Y:S02]  /*1b50*/  SEL R3, RZ, 0x1, P0 ;  /* 0x00000001ff037807 */ /* 0x002fe40000000000 */
[----:B------:R-:W-:Y:S02]  /*1b60*/  SEL R9, R9, RZ, P0 ;  /* 0x000000ff09097207 */ /* 0x000fe40000000000 */
[----:B------:R-:W-:-:S07]  /*1b70*/  LOP3.LUT R8, R8, R3, RZ, 0x3c, !PT ;  /* 0x0000000308087212 */ /* 0x000fce00078e3cff */
.L_x_23:
[----:B------:R-:W-:Y:S01]  /*1b80*/  ULEA UR4, UR7, UR21, 0x3 ;  /* 0x0000001507047291 */ /* 0x000fe2000f8e18ff */
[----:B---3--:R-:W-:Y:S01]  /*1b90*/  SHF.L.U32 R0, R12, 0x1f, RZ ;  /* 0x0000001f0c007819 */ /* 0x008fe200000006ff */
[----:B------:R-:W-:Y:S02]  /*1ba0*/  UISETP.GE.U32.AND UP0, UPT, UR49, 0x7f, UPT ;  /* 0x0000007f3100788c */ /* 0x000fe4000bf06070 */
[----:B------:R-:W-:Y:S02]  /*1bb0*/  ULEA UR11, UR20, UR50, 0x2 ;  /* 0x00000032140b7291 */ /* 0x000fe4000f8e10ff */
[----:B------:R-:W-:Y:S02]  /*1bc0*/  ULEA UR35, UR16, UR47, 0x6 ;  /* 0x0000002f10237291 */ /* 0x000fe4000f8e30ff */
[----:B------:R-:W-:Y:S01]  /*1bd0*/  USHF.L.U32 UR11, UR11, 0x6, URZ ;  /* 0x000000060b0b7899 */ /* 0x000fe200080006ff */
[----:B------:R1:W3:Y:S01]  /*1be0*/  SYNCS.PHASECHK.TRANS64.TRYWAIT P0, [UR4+0x20], R0 ;  /* 0x00002000ff0075a7 */ /* 0x0002e20008001104 */
[----:B------:R-:W-:Y:S01]  /*1bf0*/  UMOV UR6, URZ ;  /* 0x000000ff00067c82 */ /* 0x000fe20008000000 */
[----:B------:R-:W-:Y:S09]  /*1c00*/  BRA.U !UP0, `(.L_x_25) ;  /* 0x0000000108c87547 */ /* 0x000ff2000b800000 */
[----:B------:R-:W-:Y:S01]  /*1c10*/  UMOV UR13, URZ ;  /* 0x000000ff000d7c82 */ /* 0x000fe20008000000 */
[----:B------:R-:W-:-:S05]  /*1c20*/  UMOV UR4, UR7 ;  /* 0x0000000700047c82 */ /* 0x000fca0008000000 */
.L_x_31:
[----:B------:R-:W-:Y:S01]  /*1c30*/  ULEA UR33, UR4, UR21, 0x3 ;  /* 0x0000001504217291 */ /* 0x000fe2000f8e18ff */
[----:B---3--:R-:W-:Y:S01]  /*1c40*/  @!P3 MOV R2, 0xa000 ;  /* 0x0000a0000002b802 */ /* 0x008fe20000000f00 */
[----:B-1-3--:R-:W-:Y:S10]  /*1c50*/  @P0 BRA `(.L_x_26) ;  /* 0x00000000000c0947 */ /* 0x00aff40003800000 */
[----:B------:R-:W-:-:S04]  /*1c60*/  SHF.L.U32 R3, R12, 0x1f, RZ ;  /* 0x0000001f0c037819 */ /* 0x000fc800000006ff */
[----:B------:R-:W3:Y:S02]  /*1c70*/  SYNCS.PHASECHK.TRANS64.TRYWAIT P0, [UR33+0x20], R3 ;  /* 0x00002003ff0075a7 */ /* 0x000ee40008001121 */
[----:B---3--:R-:W-:Y:S05]  /*1c80*/  @!P0 BRA `(.L_x_27) ;  /* 0x0000007c00088947 */ /* 0x008fea0003800000 */
.L_x_26:
[----:B------:R3:W-:Y:S01]  /*1c90*/  @!P3 SYNCS.ARRIVE.TRANS64 RZ, [UR33], R2 ;  /* 0x00000002ffffb9a7 */ /* 0x0007e20008000021 */
[----:B------:R-:W-:-:S04]  /*1ca0*/  ULOP3.LUT UR5, UR25, 0x2, URZ, 0xfc, !UPT ;  /* 0x0000000219057892 */ /* 0x000fc8000f8efcff */
[----:B------:R-:W-:-:S09]  /*1cb0*/  UISETP.NE.AND UP0, UPT, UR5, 0x2, UPT ;  /* 0x000000020500788c */ /* 0x000fd2000bf05270 */
[----:B------:R-:W-:Y:S05]  /*1cc0*/  BRA.U UP0, `(.L_x_28) ;  /* 0x0000000100047547 */ /* 0x000fea000b800000 */
[----:B--2---:R-:W-:Y:S05]  /*1cd0*/  BPT.TRAP 0x1 ;  /* 0x000000040000795c */ /* 0x004fea0000300000 */
.L_x_28:
[----:B------:R-:W-:Y:S04]  /*1ce0*/  BSSY.RECONVERGENT B0, `(.L_x_29) ;  /* 0x0000003000007945 */ /* 0x000fe80003800200 */
[----:B------:R-:W-:Y:S05]  /*1cf0*/  @P2 BRA `(.L_x_30) ;  /* 0x0000000000042947 */ /* 0x000fea0003800000 */
[----:B--2---:R-:W-:Y:S05]  /*1d00*/  BPT.TRAP 0x1 ;  /* 0x000000040000795c */ /* 0x004fea0000300000 */
.L_x_30:
[----:B--2---:R-:W-:Y:S05]  /*1d10*/  BSYNC.RECONVERGENT B0 ;  /* 0x0000000000007941 */ /* 0x004fea0003800200 */
.L_x_29:
[----:B------:R-:W-:Y:S02]  /*1d20*/  UIADD3 UR5, UPT, UPT, UR4, 0x1, URZ ;  /* 0x0000000104057890 */ /* 0x000fe4000fffe0ff */
[----:B------:R-:W-:Y:S02]  /*1d30*/  USHF.L.U32 UR34, UR13, 0x6, URZ ;  /* 0x000000060d227899 */ /* 0x000fe400080006ff */
[----:B------:R-:W-:Y:S02]  /*1d40*/  UISETP.NE.AND UP0, UPT, UR5, 0x4, UPT ;  /* 0x000000040500788c */ /* 0x000fe4000bf05270 */
[----:B------:R-:W-:Y:S02]  /*1d50*/  UIADD3 UR13, UPT, UPT, UR13, 0x1, URZ ;  /* 0x000000010d0d7890 */ /* 0x000fe4000fffe0ff */
[----:B------:R-:W-:Y:S02]  /*1d60*/  USEL UR6, URZ, 0x1, UP0 ;  /* 0x00000001ff067887 */ /* 0x000fe40008000000 */
[----:B------:R-:W-:-:S02]  /*1d70*/  USEL UR7, UR5, URZ, UP0 ;  /* 0x000000ff05077287 */ /* 0x000fc40008000000 */
[----:B------:R-:W-:Y:S02]  /*1d80*/  UIADD3 UR14, UP1, UPT, UR28, 0x80, URZ ;  /* 0x000000801c0e7890 */ /* 0x000fe4000ff3e0ff */
[----:B------:R-:W-:Y:S01]  /*1d90*/  ULEA UR5, UR7, UR21, 0x3 ;  /* 0x0000001507057291 */ /* 0x000fe2000f8e18ff */
[----:B------:R-:W-:Y:S01]  /*1da0*/  LOP3.LUT R12, R12, UR6, RZ, 0x3c, !PT ;  /* 0x000000060c0c7c12 */ /* 0x000fe2000f8e3cff */
[----:B------:R-:W-:Y:S02]  /*1db0*/  ULEA UR6, UR4, UR31, 0xc ;  /* 0x0000001f04067291 */ /* 0x000fe4000f8e60ff */
[----:B------:R-:W-:Y:S01]  /*1dc0*/  UIADD3.X UR15, UPT, UPT, URZ, UR29, URZ, UP1, !UPT ;  /* 0x0000001dff0f7290 */ /* 0x000fe20008ffe4ff */
[----:B-1----:R-:W-:Y:S01]  /*1dd0*/  SHF.L.U32 R0, R12, 0x1f, RZ ;  /* 0x0000001f0c007819 */ /* 0x002fe200000006ff */
[----:B------:R-:W-:Y:S02]  /*1de0*/  ULEA UR6, UR6, UR21, 0x1 ;  /* 0x0000001506067291 */ /* 0x000fe4000f8e08ff */
[----:B------:R-:W-:Y:S01]  /*1df0*/  UPRMT UR16, URZ, 0x5410, UR27 ;  /* 0x00005410ff107896 */ /* 0x000fe2000800001b */
[----:B------:R4:W1:Y:S01]  /*1e00*/  SYNCS.PHASECHK.TRANS64.TRYWAIT P0, [UR5+0x20], R0 ;  /* 0x00002000ff0075a7 */ /* 0x0008620008001105 */
[----:B------:R-:W-:-:S02]  /*1e10*/  ULEA UR5, UR4, UR30, 0xe ;  /* 0x0000001e04057291 */ /* 0x000fc4000f8e70ff */
[----:B------:R-:W-:Y:S02]  /*1e20*/  UIADD3 UR4, UP0, UPT, UR28, 0x180, URZ ;  /* 0x000001801c047890 */ /* 0x000fe4000ff1e0ff */
[----:B------:R-:W-:Y:S02]  /*1e30*/  ULEA UR5, UR5, UR21, 0x1 ;  /* 0x0000001505057291 */ /* 0x000fe4000f8e08ff */
[----:B------:R-:W-:Y:S02]  /*1e40*/  UIADD3 UR32, UPT, UPT, UR6, 0x8800, URZ ;  /* 0x0000880006207890 */ /* 0x000fe4000fffe0ff */
[----:B------:R-:W-:Y:S02]  /*1e50*/  UIADD3 UR8, UPT, UPT, UR5, 0x10800, URZ ;  /* 0x0001080005087890 */ /* 0x000fe4000fffe0ff */
[----:B------:R-:W-:Y:S02]  /*1e60*/  UIADD3.X UR5, UPT, UPT, URZ, UR29, URZ, UP0, !UPT ;  /* 0x0000001dff057290 */ /* 0x000fe400087fe4ff */
[----:B------:R-:W-:-:S02]  /*1e70*/  UISETP.NE.AND UP0, UPT, UR13, UR24, UPT ;  /* 0x000000180d00728c */ /* 0x000fc4000bf05270 */
[----:B------:R-:W-:Y:S01]  /*1e80*/  UPRMT UR6, URZ, 0x5410, UR26 ;  /* 0x00005410ff067896 */ /* 0x000fe2000800001a */
[----:B------:R-:W-:Y:S01]  /*1e90*/  UMOV UR18, 0x0 ;  /* 0x0000000000127882 */ /* 0x000fe20000000000 */
[----:B------:R-:W-:Y:S01]  /*1ea0*/  UMOV UR19, 0x10000000 ;  /* 0x1000000000137882 */ /* 0x000fe20000000000 */
[----:B------:R-:W-:Y:S01]  /*1eb0*/  UMOV UR12, UR36 ;  /* 0x00000024000c7c82 */ /* 0x000fe20008000000 */
[----:B------:R-:W-:Y:S01]  /*1ec0*/  UMOV UR9, UR33 ;  /* 0x0000002100097c82 */ /* 0x000fe20008000000 */
[----:B------:R-:W-:Y:S01]  /*1ed0*/  UMOV UR10, UR34 ;  /* 0x00000022000a7c82 */ /* 0x000fe20008000000 */
[----:B------:R-:W-:Y:S03]  /*1ee0*/  UTMALDG.3D.MULTICAST [UR32], [UR14], UR16, desc[UR18] ;  /* 0x000012200e0073b4 */ /* 0x000fe60008011810 */
[----:B------:R2:W-:Y:S02]  /*1ef0*/  UTMALDG.3D.MULTICAST [UR8], [UR4], UR6, desc[UR18] ;  /* 0x00001208040073b4 */ /* 0x0005e40008011806 */
[----:B--2---:R-:W-:Y:S01]  /*1f00*/  UMOV UR6, UR24 ;  /* 0x0000001800067c82 */ /* 0x004fe20008000000 */
[----:B------:R-:W-:Y:S01]  /*1f10*/  UMOV UR4, UR7 ;  /* 0x0000000700047c82 */ /* 0x000fe20008000000 */
[----:B----4-:R-:W-:Y:S05]  /*1f20*/  BRA.U UP0, `(.L_x_31) ;  /* 0xfffffffd00407547 */ /* 0x010fea000b83ffff */
.L_x_25:
[----:B------:R-:W-:Y:S01]  /*1f30*/  ULEA UR4, UR7, UR21, 0x3 ;  /* 0x0000001507047291 */ /* 0x000fe2000f8e18ff */
[----:B-1----:R-:W-:Y:S01]  /*1f40*/  SHF.L.U32 R0, R12, 0x1f, RZ ;  /* 0x0000001f0c007819 */ /* 0x002fe200000006ff */
[----:B------:R-:W-:Y:S01]  /*1f50*/  @!P1 SYNCS.ARRIVE.TRANS64.A1T0 RZ, [UR21+0x88], RZ ;  /* 0x000088ffffff99a7 */ /* 0x000fe20008100015 */
[----:B------:R-:W-:-:S06]  /*1f60*/  UISETP.GT.AND UP0, UPT, UR45, UR44, UPT ;  /* 0x0000002c2d00728c */ /* 0x000fcc000bf04270 */
[----:B---3--:R1:W3:Y:S03]  /*1f70*/  SYNCS.PHASECHK.TRANS64.TRYWAIT P0, [UR4+0x20], R0 ;  /* 0x00002000ff0075a7 */ /* 0x0082e60008001104 */
[----:B------:R-:W-:Y:S05]  /*1f80*/  BRA.U !UP0, `(.L_x_32) ;  /* 0x0000000108bc7547 */ /* 0x000fea000b800000 */
[----:B------:R-:W-:Y:S01]  /*1f90*/  UIADD3 UR13, UPT, UPT, UR46, UR6, URZ ;  /* 0x000000062e0d7290 */ /* 0x000fe2000fffe0ff */
[----:B------:R-:W-:-:S11]  /*1fa0*/  UMOV UR4, UR7 ;  /* 0x0000000700047c82 */ /* 0x000fd60008000000 */
.L_x_38:
[----:B------:R-:W-:Y:S01]  /*1fb0*/  ULEA UR17, UR4, UR21, 0x3 ;  /* 0x0000001504117291 */ /* 0x000fe2000f8e18ff */
[----:B---3--:R-:W-:Y:S01]  /*1fc0*/  @!P3 MOV R2, 0xa000 ;  /* 0x0000a0000002b802 */ /* 0x008fe20000000f00 */
[----:B-1-3--:R-:W-:Y:S10]  /*1fd0*/  @P0 BRA `(.L_x_33) ;  /* 0x00000000000c0947 */ /* 0x00aff40003800000 */
[----:B------:R-:W-:-:S04]  /*1fe0*/  SHF.L.U32 R3, R12, 0x1f, RZ ;  /* 0x0000001f0c037819 */ /* 0x000fc800000006ff */
[----:B------:R-:W3:Y:S02]  /*1ff0*/  SYNCS.PHASECHK.TRANS64.TRYWAIT P0, [UR17+0x20], R3 ;  /* 0x00002003ff0075a7 */ /* 0x000ee40008001111 */
[----:B---3--:R-:W-:Y:S05]  /*2000*/  @!P0 BRA `(.L_x_34) ;  /* 0x0000007800408947 */ /* 0x008fea0003800000 */
.L_x_33:
[----:B------:R3:W-:Y:S01]  /*2010*/  @!P3 SYNCS.ARRIVE.TRANS64 RZ, [UR17], R2 ;  /* 0x00000002ffffb9a7 */ /* 0x0007e20008000011 */
[----:B------:R-:W-:-:S04]  /*2020*/  ULOP3.LUT UR5, UR25, 0x2, URZ, 0xfc, !UPT ;  /* 0x0000000219057892 */ /* 0x000fc8000f8efcff */
[----:B------:R-:W-:-:S09]  /*2030*/  UISETP.NE.AND UP0, UPT, UR5, 0x2, UPT ;  /* 0x000000020500788c */ /* 0x000fd2000bf05270 */
[----:B------:R-:W-:Y:S05]  /*2040*/  BRA.U UP0, `(.L_x_35) ;  /* 0x0000000100047547 */ /* 0x000fea000b800000 */
[----:B--2---:R-:W-:Y:S05]  /*2050*/  BPT.TRAP 0x1 ;  /* 0x000000040000795c */ /* 0x004fea0000300000 */
.L_x_35:
[----:B------:R-:W-:Y:S04]  /*2060*/  BSSY.RECONVERGENT B0, `(.L_x_36) ;  /* 0x0000003000007945 */ /* 0x000fe80003800200 */
[----:B------:R-:W-:Y:S05]  /*2070*/  @P2 BRA `(.L_x_37) ;  /* 0x0000000000042947 */ /* 0x000fea0003800000 */
[----:B--2---:R-:W-:Y:S05]  /*2080*/  BPT.TRAP 0x1 ;  /* 0x000000040000795c */ /* 0x004fea0000300000 */
.L_x_37:
[----:B--2---:R-:W-:Y:S05]  /*2090*/  BSYNC.RECONVERGENT B0 ;  /* 0x0000000000007941 */ /* 0x004fea0003800200 */
.L_x_36:
[----:B------:R-:W-:Y:S02]  /*20a0*/  UIADD3 UR5, UPT, UPT, UR4, 0x1, URZ ;  /* 0x0000000104057890 */ /* 0x000fe4000fffe0ff */
[----:B------:R-:W-:Y:S02]  /*20b0*/  UIADD3 UR14, UP1, UPT, UR28, 0x80, URZ ;  /* 0x000000801c0e7890 */ /* 0x000fe4000ff3e0ff */
[----:B------:R-:W-:Y:S02]  /*20c0*/  UISETP.NE.AND UP0, UPT, UR5, 0x4, UPT ;  /* 0x000000040500788c */ /* 0x000fe4000bf05270 */
[----:B------:R-:W-:Y:S02]  /*20d0*/  ULEA UR16, UR4, UR38, 0xd ;  /* 0x0000002604107291 */ /* 0x000fe4000f8e68ff */
[----:B------:R-:W-:Y:S02]  /*20e0*/  USEL UR8, URZ, 0x1, UP0 ;  /* 0x00000001ff087887 */ /* 0x000fe40008000000 */
[----:B------:R-:W-:-:S02]  /*20f0*/  USEL UR7, UR5, URZ, UP0 ;  /* 0x000000ff05077287 */ /* 0x000fc40008000000 */
[----:B------:R-:W-:Y:S02]  /*2100*/  UIADD3 UR22, UP0, UPT, UR28, 0x180, URZ ;  /* 0x000001801c167890 */ /* 0x000fe4000ff1e0ff */
[----:B------:R-:W-:Y:S01]  /*2110*/  ULEA UR5, UR7, UR21, 0x3 ;  /* 0x0000001507057291 */ /* 0x000fe2000f8e18ff */
[----:B------:R-:W-:Y:S01]  /*2120*/  LOP3.LUT R12, R12, UR8, RZ, 0x3c, !PT ;  /* 0x000000080c0c7c12 */ /* 0x000fe2000f8e3cff */
[----:B------:R-:W-:Y:S02]  /*2130*/  ULEA UR8, UR4, UR37, 0xf ;  /* 0x0000002504087291 */ /* 0x000fe4000f8e78ff */
[----:B------:R-:W-:Y:S01]  /*2140*/  USHF.L.U32 UR18, UR6, 0x6, URZ ;  /* 0x0000000606127899 */ /* 0x000fe200080006ff */
[----:B-1----:R-:W-:Y:S01]  /*2150*/  SHF.L.U32 R0, R12, 0x1f, RZ ;  /* 0x0000001f0c007819 */ /* 0x002fe200000006ff */
[----:B------:R-:W-:Y:S02]  /*2160*/  UPRMT UR4, URZ, 0x5410, UR27 ;  /* 0x00005410ff047896 */ /* 0x000fe4000800001b */
[----:B------:R-:W-:Y:S01]  /*2170*/  UIADD3.X UR15, UPT, UPT, URZ, UR29, URZ, UP1, !UPT ;  /* 0x0000001dff0f7290 */ /* 0x000fe20008ffe4ff */
[----:B------:R4:W1:Y:S01]  /*2180*/  SYNCS.PHASECHK.TRANS64.TRYWAIT P0, [UR5+0x20], R0 ;  /* 0x00002000ff0075a7 */ /* 0x0008620008001105 */
[----:B------:R-:W-:-:S02]  /*2190*/  UPRMT UR5, URZ, 0x5410, UR26 ;  /* 0x00005410ff057896 */ /* 0x000fc4000800001a */
[----:B------:R-:W-:Y:S01]  /*21a0*/  UIADD3.X UR23, UPT, UPT, URZ, UR29, URZ, UP0, !UPT ;  /* 0x0000001dff177290 */ /* 0x000fe200087fe4ff */
[----:B------:R-:W-:Y:S01]  /*21b0*/  UMOV UR32, 0x0 ;  /* 0x0000000000207882 */ /* 0x000fe20000000000 */
[----:B------:R-:W-:Y:S01]  /*21c0*/  UMOV UR33, 0x10000000 ;  /* 0x1000000000217882 */ /* 0x000fe20000000000 */
[----:B------:R-:W-:Y:S01]  /*21d0*/  UMOV UR19, UR35 ;  /* 0x0000002300137c82 */ /* 0x000fe20008000000 */
[----:B------:R-:W-:Y:S01]  /*21e0*/  UMOV UR20, UR36 ;  /* 0x0000002400147c82 */ /* 0x000fe20008000000 */
[----:B------:R-:W-:Y:S01]  /*21f0*/  UMOV UR12, UR36 ;  /* 0x00000024000c7c82 */ /* 0x000fe20008000000 */
[----:B------:R-:W-:Y:S01]  /*2200*/  UMOV UR9, UR17 ;  /* 0x0000001100097c82 */ /* 0x000fe20008000000 */
[----:B------:R-:W-:Y:S01]  /*2210*/  UMOV UR10, UR18 ;  /* 0x00000012000a7c82 */ /* 0x000fe20008000000 */
[----:B------:R2:W-:Y:S01]  /*2220*/  UTMALDG.3D.MULTICAST [UR16], [UR14], UR4, desc[UR32] ;  /* 0x000020100e0073b4 */ /* 0x0005e20008011804 */
[----:B------:R-:W-:-:S04]  /*2230*/  UIADD3 UR6, UPT, UPT, UR6, 0x1, URZ ;  /* 0x0000000106067890 */ /* 0x000fc8000fffe0ff */
[----:B------:R-:W-:Y:S01]  /*2240*/  UISETP.NE.AND UP0, UPT, UR6, UR13, UPT ;  /* 0x0000000d0600728c */ /* 0x000fe2000bf05270 */
[----:B------:R4:W-:Y:S01]  /*2250*/  UTMALDG.3D.MULTICAST [UR8], [UR22], UR5, desc[UR32] ;  /* 0x00002008160073b4 */ /* 0x0009e20008011805 */
[----:B--2---:R-:W-:-:S07]  /*2260*/  UMOV UR4, UR7 ;  /* 0x0000000700047c82 */ /* 0x004fce0008000000 */
[----:B----4-:R-:W-:Y:S05]  /*2270*/  BRA.U UP0, `(.L_x_38) ;  /* 0xfffffffd004c7547 */ /* 0x010fea000b83ffff */
.L_x_32:
[C---:B------:R-:W-:Y:S01]  /*2280*/  LEA R3, R11.reuse, UR21, 0x3 ;  /* 0x000000150b037c11 */ /* 0x040fe2000f8e18ff */
[----:B------:R-:W-:Y:S01]  /*2290*/  NOP ;  /* 0x0000000000007918 */ /* 0x000fe20000000000 */
[----:B-1----:R-:W-:Y:S02]  /*22a0*/  SHF.L.U32 R0, R10, 0x1f, RZ ;  /* 0x0000001f0a007819 */ /* 0x002fe400000006ff */
[----:B------:R-:W-:Y:S02]  /*22b0*/  LEA R5, R11, UR21, 0x4 ;  /* 0x000000150b057c11 */ /* 0x000fe4000f8e20ff */
[----:B---3--:R-:W1:Y:S02]  /*22c0*/  SYNCS.PHASECHK.TRANS64.TRYWAIT P0, [R3+URZ+0x90], R0 ;  /* 0x00009000030075a7 */ /* 0x008e6400080011ff */
[----:B-1----:R-:W-:Y:S05]  /*22d0*/  @!P0 BRA `(.L_x_39) ;  /* 0x0000007400a48947 */ /* 0x002fea0003800000 */
.L_x_141:
[----:B------:R-:W3:Y:S01]  /*22e0*/  LDS.128 R4, [R5+0x120] ;  /* 0x0001200005047984 */ /* 0x000ee20000000c00 */
[----:B------:R-:W-:Y:S01]  /*22f0*/  UISETP.GE.AND UP0, UPT, UR42, 0x1, UPT ;  /* 0x000000012a00788c */ /* 0x000fe2000bf06270 */
[----:B------:R-:W-:Y:S01]  /*2300*/  @!PT LDS RZ, [RZ] ;  /* 0x00000000fffff984 */ /* 0x000fe20000000800 */
[----:B------:R-:W-:Y:S01]  /*2310*/  @!PT LDS RZ, [RZ] ;  /* 0x00000000fffff984 */ /* 0x000fe20000000800 */
[----:B------:R-:W-:Y:S01]  /*2320*/  @!PT LDS RZ, [RZ] ;  /* 0x00000000fffff984 */ /* 0x000fe20000000800 */
[----:B------:R-:W-:Y:S01]  /*2330*/  @!PT LDS RZ, [RZ] ;  /* 0x00000000fffff984 */ /* 0x000fe20000000800 */
[----:B------:R4:W-:Y:S06]  /*2340*/  MEMBAR.ALL.CTA ;  /* 0x0000000000007992 */ /* 0x0009ec0000008000 */
[----:B----4-:R-:W4:Y:S01]  /*2350*/  FENCE.VIEW.ASYNC.S ;  /* 0x00000000000073c6 */ /* 0x010f220000000000 */
[----:B---3--:R-:W-:-:S13]  /*2360*/  LOP3.LUT P0, RZ, R6, 0x1, RZ, 0xc0, !PT ;  /* 0x0000000106ff7812 */ /* 0x008fda000780c0ff */
[----:B----4-:R-:W-:Y:S01]  /*2370*/  VOTEU.ANY UP1, P0 ;  /* 0x0000000000ff7886 */ /* 0x010fe20000020100 */
[----:B------:R-:W-:-:S13]  /*2380*/  PLOP3.LUT P0, PT, PT, PT, UP1, 0x80, 0x8 ;  /* 0x000000000008781c */ /* 0x000fda0003f0f018 */
[----:B-1----:R-:W-:Y:S02]  /*2390*/  @P0 LOP3.LUT R0, R5, 0xffff, RZ, 0xc0, !PT ;  /* 0x0000ffff05000812 */ /* 0x002fe400078ec0ff */
[----:B------:R-:W-:Y:S02]  /*23a0*/  @P0 MOV R2, R4 ;  /* 0x0000000400020202 */ /* 0x000fe40000000f00 */
[----:B------:R-:W-:Y:S01]  /*23b0*/  @P0 R2UR UR5, R0 ;  /* 0x00000000000502ca */ /* 0x000fe200000e0000 */
[----:B------:R-:W-:Y:S01]  /*23c0*/  VIADD R0, R3, 0xa0 ;  /* 0x000000a003007836 */ /* 0x000fe20000000000 */
[----:B------:R-:W-:Y:S02]  /*23d0*/  @P0 SHF.R.U32.HI R4, RZ, 0x10, R5 ;  /* 0x00000010ff040819 */ /* 0x000fe40000011605 */
[----:B------:R-:W-:Y:S02]  /*23e0*/  @P0 R2UR UR6, R2 ;  /* 0x00000000020602ca */ /* 0x000fe400000e0000 */
[----:B------:R-:W-:-:S02]  /*23f0*/  PRMT R0, RZ, 0x654, R0 ;  /* 0x00000654ff007816 */ /* 0x000fc40000000000 */
[----:B------:R-:W-:Y:S02]  /*2400*/  @P0 R2UR UR4, R4 ;  /* 0x00000000040402ca */ /* 0x000fe400000e0000 */
[----:B------:R1:W-:Y:S03]  /*2410*/  SYNCS.ARRIVE.TRANS64.RED.A1T0 RZ, [R0+URZ], RZ ;  /* 0x000000ff00ff79a7 */ /* 0x0003e600081004ff */
[----:B------:R-:W-:-:S04]  /*2420*/  @UP1 UMOV UR39, UR5 ;  /* 0x0000000500271c82 */ /* 0x000fc80008000000 */
[----:B------:R-:W-:-:S04]  /*2430*/  @UP1 UMOV UR40, UR6 ;  /* 0x0000000600281c82 */ /* 0x000fc80008000000 */
[----:B------:R-:W-:Y:S01]  /*2440*/  @UP1 UMOV UR36, UR4 ;  /* 0x0000000400241c82 */ /* 0x000fe20008000000 */
[----:B------:R-:W-:Y:S05]  /*2450*/  BRA.U !UP0, `(.L_x_40) ;  /* 0x0000000108d47547 */ /* 0x000fea000b800000 */
[----:B------:R-:W2:Y:S01]  /*2460*/  LDCU.128 UR12, c[0x0][0xb10] ;  /* 0x00016200ff0c77ac */ /* 0x000ea20008000c00 */
[----:B------:R-:W3:Y:S01]  /*2470*/  LDCU UR22, c[0x0][0xb20] ;  /* 0x00016400ff1677ac */ /* 0x000ee20008000800 */
[----:B------:R-:W4:Y:S01]  /*2480*/  LDCU UR20, c[0x0][0xb0c] ;  /* 0x00016180ff1477ac */ /* 0x000f220008000800 */
[----:B------:R-:W1:Y:S01]  /*2490*/  LDCU.64 UR8, c[0x0][0xb28] ;  /* 0x00016500ff0877ac */ /* 0x000e620008000a00 */
[----:B------:R-:W-:Y:S02]  /*24a0*/  UISETP.NE.AND UP3, UPT, UR42, 0x1, UPT ;  /* 0x000000012a00788c */ /* 0x000fe4000bf65270 */
[----:B--2---:R-:W-:Y:S02]  /*24b0*/  UIMAD.WIDE.U32 UR10, UR41, UR15, URZ ;  /* 0x0000000f290a72a5 */ /* 0x004fe4000f8e00ff */
[----:B------:R-:W-:Y:S02]  /*24c0*/  UIMAD.WIDE.U32 UR4, UR43, UR12, URZ ;  /* 0x0000000c2b0472a5 */ /* 0x000fe4000f8e00ff */
[----:B------:R-:W-:-:S02]  /*24d0*/  UISETP.NE.AND UP0, UPT, UR14, 0x1, UPT ;  /* 0x000000010e00788c */ /* 0x000fc4000bf05270 */
[----:B------:R-:W-:Y:S01]  /*24e0*/  UIMAD.WIDE.U32 UR18, UR39, UR15, URZ ;  /* 0x0000000f271272a5 */ /* 0x000fe2000f8e00ff */
[----:B------:R-:W-:Y:S02]  /*24f0*/  UMOV UR10, UR11 ;  /* 0x0000000b000a7c82 */ /* 0x000fe40008000000 */
[----:B------:R-:W-:Y:S01]  /*2500*/  UMOV UR4, UR5 ;  /* 0x0000000500047c82 */ /* 0x000fe20008000000 */
[----:B---3--:R-:W-:Y:S02]  /*2510*/  USHF.R.U32.HI UR10, URZ, UR22, UR10 ;  /* 0x00000016ff0a7299 */ /* 0x008fe4000801160a */
[----:B----4-:R-:W-:Y:S02]  /*2520*/  UISETP.NE.AND UP2, UPT, UR20, 0x1, UPT ;  /* 0x000000011400788c */ /* 0x010fe4000bf45270 */
[----:B------:R-:W-:Y:S02]  /*2530*/  USHF.R.U32.HI UR4, URZ, UR13, UR4 ;  /* 0x0000000dff047299 */ /* 0x000fe40008011604 */
[----:B------:R-:W-:-:S02]  /*2540*/  USEL UR5, UR41, UR10, !UP0 ;  /* 0x0000000a29057287 */ /* 0x000fc4000c000000 */
[----:B------:R-:W-:Y:S02]  /*2550*/  USEL UR6, UR43, UR4, !UP2 ;  /* 0x000000042b067287 */ /* 0x000fe4000d000000 */
[----:B-1----:R-:W-:Y:S01]  /*2560*/  UIMAD.WIDE.U32 UR10, UR5, UR8, URZ ;  /* 0x00000008050a72a5 */ /* 0x002fe2000f8e00ff */
[----:B------:R-:W-:Y:S01]  /*2570*/  UMOV UR4, UR19 ;  /* 0x0000001300047c82 */ /* 0x000fe20008000000 */
[----:B------:R-:W-:Y:S02]  /*2580*/  UIMAD.WIDE.U32 UR16, UR40, UR12, URZ ;  /* 0x0000000c281072a5 */ /* 0x000fe4000f8e00ff */
[----:B------:R-:W-:-:S03]  /*2590*/  UIMAD.WIDE.U32 UR18, UR6, UR8, URZ ;  /* 0x00000008061272a5 */ /* 0x000fc6000f8e00ff */
[----:B------:R-:W-:Y:S01]  /*25a0*/  UMOV UR10, UR11 ;  /* 0x0000000b000a7c82 */ /* 0x000fe20008000000 */
[----:B------:R-:W-:Y:S02]  /*25b0*/  USHF.R.U32.HI UR4, URZ, UR22, UR4 ;  /* 0x00000016ff047299 */ /* 0x000fe40008011604 */
[----:B------:R-:W-:Y:S01]  /*25c0*/  @UP3 USHF.R.U32.HI UR5, URZ, UR9, UR10 ;  /* 0x00000009ff053299 */ /* 0x000fe2000801160a */
[----:B------:R-:W-:Y:S01]  /*25d0*/  UMOV UR16, UR17 ;  /* 0x0000001100107c82 */ /* 0x000fe20008000000 */
[----:B------:R-:W-:Y:S01]  /*25e0*/  UMOV UR18, UR19 ;  /* 0x0000001300127c82 */ /* 0x000fe20008000000 */
[----:B------:R-:W-:Y:S02]  /*25f0*/  USHF.R.U32.HI UR13, URZ, UR13, UR16 ;  /* 0x0000000dff0d7299 */ /* 0x000fe40008011610 */
[----:B------:R-:W-:Y:S02]  /*2600*/  USEL UR4, UR39, UR4, !UP0 ;  /* 0x0000000427047287 */ /* 0x000fe4000c000000 */
[----:B------:R-:W-:-:S02]  /*2610*/  @UP3 USHF.R.U32.HI UR6, URZ, UR9, UR18 ;  /* 0x00000009ff063299 */ /* 0x000fc40008011612 */
[----:B------:R-:W-:Y:S02]  /*2620*/  UIMAD UR10, UR42, UR5, URZ ;  /* 0x000000052a0a72a4 */ /* 0x000fe4000f8e02ff */
[----:B------:R-:W-:Y:S02]  /*2630*/  USEL UR5, UR40, UR13, !UP2 ;  /* 0x0000000d28057287 */ /* 0x000fe4000d000000 */
[----:B------:R-:W-:Y:S02]  /*2640*/  UIMAD UR12, UR42, UR6, URZ ;  /* 0x000000062a0c72a4 */ /* 0x000fe4000f8e02ff */
[----:B------:R-:W-:Y:S02]  /*2650*/  UISETP.GE.AND UP0, UPT, UR4, UR10, UPT ;  /* 0x0000000a0400728c */ /* 0x000fe4000bf06270 */
[----:B------:R-:W-:Y:S02]  /*2660*/  UIMAD.WIDE.U32 UR10, UR4, UR8, URZ ;  /* 0x00000008040a72a5 */ /* 0x000fe4000f8e00ff */
[----:B------:R-:W-:-:S02]  /*2670*/  UISETP.GE.OR UP0, UPT, UR5, UR12, UP0 ;  /* 0x0000000c0500728c */ /* 0x000fc40008706670 */
        /* <DEDUP_REMOVED lines=19> */
.L_x_40:
[----:B------:R-:W3:Y:S02]  /*27b0*/  LDCU UR4, c[0x0][0xb30] ;  /* 0x00016600ff0477ac */ /* 0x000ee40008000800 */
[----:B---3--:R-:W-:-:S09]  /*27c0*/  UISETP.NE.AND UP0, UPT, UR4, 0x1, UPT ;  /* 0x000000010400788c */ /* 0x008fd2000bf05270 */
[----:B------:R-:W-:Y:S05]  /*27d0*/  BRA.U UP0, `(.L_x_41) ;  /* 0x0000000100447547 */ /* 0x000fea000b800000 */
[----:B------:R-:W3:Y:S01]  /*27e0*/  LDCU.128 UR12, c[0x0][0xb10] ;  /* 0x00016200ff0c77ac */ /* 0x000ee20008000c00 */
[----:B------:R-:W4:Y:S01]  /*27f0*/  LDCU UR10, c[0x0][0xb0c] ;  /* 0x00016180ff0a77ac */ /* 0x000f220008000800 */
[----:B------:R-:W1:Y:S01]  /*2800*/  LDCU UR6, c[0x0][0xb20] ;  /* 0x00016400ff0677ac */ /* 0x000e620008000800 */
[----:B---3--:R-:W-:Y:S02]  /*2810*/  UIMAD.WIDE.U32 UR8, UR40, UR12, URZ ;  /* 0x0000000c280872a5 */ /* 0x008fe4000f8e00ff */
[----:B------:R-:W-:Y:S02]  /*2820*/  UIMAD.WIDE.U32 UR4, UR39, UR15, URZ ;  /* 0x0000000f270472a5 */ /* 0x000fe4000f8e00ff */
[----:B----4-:R-:W-:Y:S02]  /*2830*/  UISETP.NE.AND UP2, UPT, UR10, 0x1, UPT ;  /* 0x000000010a00788c */ /* 0x010fe4000bf45270 */
[----:B------:R-:W-:Y:S01]  /*2840*/  UISETP.NE.AND UP0, UPT, UR14, 0x1, UPT ;  /* 0x000000010e00788c */ /* 0x000fe2000bf05270 */
[----:B------:R-:W-:-:S02]  /*2850*/  UMOV UR8, UR9 ;  /* 0x0000000900087c82 */ /* 0x000fc40008000000 */
[----:B------:R-:W-:Y:S01]  /*2860*/  UMOV UR4, UR5 ;  /* 0x0000000500047c82 */ /* 0x000fe20008000000 */
[----:B------:R-:W-:Y:S02]  /*2870*/  USHF.R.U32.HI UR13, URZ, UR13, UR8 ;  /* 0x0000000dff0d7299 */ /* 0x000fe40008011608 */
[----:B-1----:R-:W-:Y:S02]  /*2880*/  USHF.R.U32.HI UR4, URZ, UR6, UR4 ;  /* 0x00000006ff047299 */ /* 0x002fe40008011604 */
[----:B------:R-:W-:Y:S02]  /*2890*/  USEL UR5, UR40, UR13, !UP2 ;  /* 0x0000000d28057287 */ /* 0x000fe4000d000000 */
[----:B------:R-:W-:-:S04]  /*28a0*/  USEL UR4, UR39, UR4, !UP0 ;  /* 0x0000000427047287 */ /* 0x000fc8000c000000 */
[----:B------:R-:W-:Y:S02]  /*28b0*/  UIADD3 UR6, UPT, UPT, UR5, -UR4, URZ ;  /* 0x8000000405067290 */ /* 0x000fe4000fffe0ff */
[----:B------:R-:W-:Y:S02]  /*28c0*/  UIADD3 UR4, UPT, UPT, -UR5, UR4, URZ ;  /* 0x0000000405047290 */ /* 0x000fe4000fffe1ff */
[----:B------:R-:W-:Y:S02]  /*28d0*/  UIMAD UR39, UR6, UR14, UR39 ;  /* 0x0000000e062772a4 */ /* 0x000fe4000f8e0227 */
[----:B------:R-:W-:-:S12]  /*28e0*/  UIMAD UR40, UR4, UR10, UR40 ;  /* 0x0000000a042872a4 */ /* 0x000fd8000f8e0228 */
.L_x_41:
[----:B------:R-:W-:Y:S01]  /*28f0*/  VIADD R11, R11, 0x1 ;  /* 0x000000010b0b7836 */ /* 0x000fe20000000000 */
[----:B------:R-:W-:Y:S02]  /*2900*/  R2UR UR5, R84 ;  /* 0x00000000540572ca */ /* 0x000fe400000e0000 */
[----:B------:R-:W-:Y:S02]  /*2910*/  R2UR UR4, R83 ;  /* 0x00000000530472ca */ /* 0x000fe400000e0000 */
[C---:B------:R-:W-:Y:S02]  /*2920*/  ISETP.NE.AND P0, PT, R11.reuse, 0x2, PT ;  /* 0x000000020b00780c */ /* 0x040fe40003f05270 */
[----:B------:R-:W-:Y:S02]  /*2930*/  PLOP3.LUT P1, PT, PT, PT, PT, 0x80, 0x8 ;  /* 0x000000000008781c */ /* 0x000fe40003f2f070 */
[----:B------:R-:W-:Y:S02]  /*2940*/  SEL R3, RZ, 0x1, P0 ;  /* 0x00000001ff037807 */ /* 0x000fe40000000000 */
[----:B------:R-:W-:-:S02]  /*2950*/  SEL R11, R11, RZ, P0 ;  /* 0x000000ff0b0b7207 */ /* 0x000fc40000000000 */
[----:B------:R-:W-:Y:S01]  /*2960*/  LOP3.LUT R10, R10, R3, RZ, 0x3c, !PT ;  /* 0x000000030a0a7212 */ /* 0x000fe200078e3cff */
[----:B------:R-:W-:Y:S02]  /*2970*/  UIADD3 UR16, UPT, UPT, UR40, UR5, URZ ;  /* 0x0000000528107290 */ /* 0x000fe4000fffe0ff */
[----:B------:R-:W-:Y:S01]  /*2980*/  UIADD3 UR20, UPT, UPT, UR39, UR4, URZ ;  /* 0x0000000427147290 */ /* 0x000fe2000fffe0ff */
[----:B------:R-:W-:Y:S11]  /*2990*/  BRA.U UP1, `(.L_x_42) ;  /* 0xfffffff101447547 */ /* 0x000ff6000b83ffff */
[----:B------:R-:W-:Y:S01]  /*29a0*/  UIADD3 UR21, UPT, UPT, UR21, 0x20, URZ ;  /* 0x0000002015157890 */ /* 0x000fe2000fffe0ff */
[----:B------:R-:W-:-:S03]  /*29b0*/  SHF.L.U32 R3, R12, 0x1f, RZ ;  /* 0x0000001f0c037819 */ /* 0x000fc600000006ff */
[----:B------:R-:W-:-:S09]  /*29c0*/  ULEA UR4, UR7, UR21, 0x3 ;  /* 0x0000001507047291 */ /* 0x000fd2000f8e18ff */
[----:B------:R-:W3:Y:S02]  /*29d0*/  SYNCS.PHASECHK.TRANS64.TRYWAIT P0, [UR4], R3 ;  /* 0x00000003ff0075a7 */ /* 0x000ee40008001104 */
[----:B---3--:R-:W-:Y:S05]  /*29e0*/  @!P0 BRA `(.L_x_43) ;  /* 0x0000006c00f48947 */ /* 0x008fea0003800000 */
.L_x_143:
[----:B------:R-:W-:-:S04]  /*29f0*/  UIADD3 UR4, UPT, UPT, UR7, 0x1, URZ ;  /* 0x0000000107047890 */ /* 0x000fc8000fffe0ff */
[----:B------:R-:W-:-:S04]  /*2a00*/  UISETP.NE.AND UP0, UPT, UR4, 0x4, UPT ;  /* 0x000000040400788c */ /* 0x000fc8000bf05270 */
[----:B------:R-:W-:Y:S02]  /*2a10*/  USEL UR6, URZ, 0x1, UP0 ;  /* 0x00000001ff067887 */ /* 0x000fe40008000000 */
[----:B------:R-:W-:-:S04]  /*2a20*/  USEL UR4, UR4, URZ, UP0 ;  /* 0x000000ff04047287 */ /* 0x000fc80008000000 */
[----:B------:R-:W-:Y:S01]  /*2a30*/  ULEA UR5, UR4, UR21, 0x3 ;  /* 0x0000001504057291 */ /* 0x000fe2000f8e18ff */
[----:B------:R-:W-:-:S04]  /*2a40*/  LOP3.LUT R2, R12, UR6, RZ, 0x3c, !PT ;  /* 0x000000060c027c12 */ /* 0x000fc8000f8e3cff */
[----:B-1----:R-:W-:-:S04]  /*2a50*/  SHF.L.U32 R3, R2, 0x1f, RZ ;  /* 0x0000001f02037819 */ /* 0x002fc800000006ff */
[----:B------:R-:W1:Y:S02]  /*2a60*/  SYNCS.PHASECHK.TRANS64.TRYWAIT P0, [UR5], R3 ;  /* 0x00000003ff0075a7 */ /* 0x000e640008001105 */
[----:B-1----:R-:W-:Y:S05]  /*2a70*/  @!P0 BRA `(.L_x_44) ;  /* 0x0000006c00e88947 */ /* 0x002fea0003800000 */
.L_x_145:
        /* <DEDUP_REMOVED lines=9> */
.L_x_147:
[----:B------:R-:W-:-:S04]  /*2b10*/  UIADD3 UR4, UPT, UPT, UR4, 0x1, URZ ;  /* 0x0000000104047890 */ /* 0x000fc8000fffe0ff */
[----:B------:R-:W-:-:S04]  /*2b20*/  UISETP.NE.AND UP0, UPT, UR4, 0x4, UPT ;  /* 0x000000040400788c */ /* 0x000fc8000bf05270 */
[----:B------:R-:W-:Y:S02]  /*2b30*/  USEL UR5, URZ, 0x1, UP0 ;  /* 0x00000001ff057887 */ /* 0x000fe40008000000 */
[----:B------:R-:W-:-:S04]  /*2b40*/  USEL UR4, UR4, URZ, UP0 ;  /* 0x000000ff04047287 */ /* 0x000fc80008000000 */
[----:B------:R-:W-:Y:S01]  /*2b50*/  ULEA UR4, UR4, UR21, 0x3 ;  /* 0x0000001504047291 */ /* 0x000fe2000f8e18ff */
[----:B-1----:R-:W-:-:S04]  /*2b60*/  LOP3.LUT R3, R2, UR5, RZ, 0x3c, !PT ;  /* 0x0000000502037c12 */ /* 0x002fc8000f8e3cff */
[----:B------:R-:W-:Y:S01]  /*2b70*/  SHF.L.U32 R3, R3, 0x1f, RZ ;  /* 0x0000001f03037819 */ /* 0x000fe200000006ff */
[----:B------:R-:W-:-:S07]  /*2b80*/  IMAD.U32 R0, RZ, RZ, UR4 ;  /* 0x00000004ff007e24 */ /* 0x000fce000f8e00ff */
.L_x_46:
[----:B-1----:R1:W3:Y:S02]  /*2b90*/  SYNCS.PHASECHK.TRANS64.TRYWAIT P0, [R0+URZ], R3 ;  /* 0x00000003000075a7 */ /* 0x0022e400080011ff */
[----:B---3--:R-:W-:Y:S05]  /*2ba0*/  @!P0 NANOSLEEP.SYNCS 0x989680 ;  /* 0x009896800000895d */ /* 0x008fea0003900000 */
[----:B------:R-:W3:Y:S02]  /*2bb0*/  @!P0 SYNCS.PHASECHK.TRANS64 P0, [R0+URZ], R3 ;  /* 0x00000003000085a7 */ /* 0x000ee400080010ff */
[----:B--23--:R-:W-:Y:S05]  /*2bc0*/  @P0 EXIT ;  /* 0x000000000000094d */ /* 0x00cfea0003800000 */
[----:B------:R-:W-:Y:S05]  /*2bd0*/  BRA `(.L_x_46) ;  /* 0xfffffffc00ec7947 */ /* 0x000fea000383ffff */
.L_x_22:
[----:B------:R-:W2:Y:S02]  /*2be0*/  S2UR UR4, SR_CgaCtaId ;  /* 0x00000000000479c3 */ /* 0x000ea40000008800 */
[----:B--2---:R-:W-:-:S04]  /*2bf0*/  UISETP.NE.AND UP0, UPT, UR4, URZ, UPT ;  /* 0x000000ff0400728c */ /* 0x004fc8000bf05270 */
[----:B------:R-:W-:-:S09]  /*2c00*/  UISETP.NE.OR UP0, UPT, UR17, 0x1, UP0 ;  /* 0x000000011100788c */ /* 0x000fd20008705670 */
[----:B------:R-:W-:Y:S05]  /*2c10*/  BRA.U UP0, `(.L_x_47) ;  /* 0x00000005004c7547 */ /* 0x000fea000b800000 */
[----:B------:R-:W2:Y:S01]  /*2c20*/  S2UR UR5, SR_CgaCtaId ;  /* 0x00000000000579c3 */ /* 0x000ea20000008800 */
[----:B------:R-:W-:Y:S01]  /*2c30*/  UMOV UR4, 0x400 ;  /* 0x0000040000047882 */ /* 0x000fe20000000000 */
[----:B------:R-:W-:Y:S01]  /*2c40*/  ISETP.GE.U32.AND P2, PT, R0, 0x8, PT ;  /* 0x000000080000780c */ /* 0x000fe20003f46070 */
[----:B------:R-:W-:Y:S01]  /*2c50*/  IMAD.MOV.U32 R12, RZ, RZ, 0x1 ;  /* 0x00000001ff0c7424 */ /* 0x000fe200078e00ff */
[----:B------:R-:W-:Y:S02]  /*2c60*/  CS2R R10, SRZ ;  /* 0x00000000000a7805 */ /* 0x000fe4000001ff00 */
[----:B------:R-:W-:Y:S01]  /*2c70*/  CS2R R8, SRZ ;  /* 0x0000000000087805 */ /* 0x000fe2000001ff00 */
[----:B--2---:R-:W-:-:S03]  /*2c80*/  ULEA UR6, UR5, UR4, 0x18 ;  /* 0x0000000405067291 */ /* 0x004fc6000f8ec0ff */
[----:B------:R-:W-:-:S09]  /*2c90*/  UMOV UR5, URZ ;  /* 0x000000ff00057c82 */ /* 0x000fd20008000000 */
.L_x_51:
[----:B------:R-:W-:Y:S02]  /*2ca0*/  LEA R2, R8, UR6, 0x3 ;  /* 0x0000000608027c11 */ /* 0x000fe4000f8e18ff */
[----:B------:R-:W-:-:S03]  /*2cb0*/  SHF.L.U32 R5, R9, 0x1f, RZ ;  /* 0x0000001f09057819 */ /* 0x000fc600000006ff */
[----:B------:R-:W-:Y:S01]  /*2cc0*/  VIADD R4, R2, 0x100 ;  /* 0x0000010002047836 */ /* 0x000fe20000000000 */
[----:B------:R-:W2:Y:S02]  /*2cd0*/  SYNCS.PHASECHK.TRANS64.TRYWAIT P0, [R2+URZ+0xf0], R5 ;  /* 0x0000f005020075a7 */ /* 0x000ea400080011ff */
[----:B--2---:R-:W-:Y:S05]  /*2ce0*/  @!P0 BRA `(.L_x_48) ;  /* 0x0000006c007c8947 */ /* 0x004fea0003800000 */
.L_x_148:
[----:B------:R-:W-:Y:S01]  /*2cf0*/  ULEA UR4, UR5, UR6, 0x3 ;  /* 0x0000000605047291 */ /* 0x000fe2000f8e18ff */
[----:B------:R-:W-:Y:S02]  /*2d00*/  PRMT R4, RZ, 0x654, R4 ;  /* 0x00000654ff047816 */ /* 0x000fe40000000004 */
[----:B--2---:R-:W-:Y:S01]  /*2d10*/  SHF.L.U32 R5, R12, 0x1f, RZ ;  /* 0x0000001f0c057819 */ /* 0x004fe200000006ff */
[----:B------:R-:W-:Y:S01]  /*2d20*/  UIADD3 UR7, UPT, UPT, UR4, 0x90, URZ ;  /* 0x0000009004077890 */ /* 0x000fe2000fffe0ff */
[----:B------:R2:W-:Y:S05]  /*2d30*/  SYNCS.ARRIVE.TRANS64.RED.A1T0 RZ, [R4+URZ], RZ ;  /* 0x000000ff04ff79a7 */ /* 0x0005ea00081004ff */
[----:B------:R-:W-:Y:S01]  /*2d40*/  IMAD.U32 R7, RZ, RZ, UR7 ;  /* 0x00000007ff077e24 */ /* 0x000fe2000f8e00ff */
[----:B------:R-:W3:Y:S04]  /*2d50*/  SYNCS.PHASECHK.TRANS64.TRYWAIT P0, [UR4+0xa0], R5 ;  /* 0x0000a005ff0075a7 */ /* 0x000ee80008001104 */
[----:B------:R-:W-:Y:S01]  /*2d60*/  PRMT R6, R0, 0x654, R7 ;  /* 0x0000065400067816 */ /* 0x000fe20000000007 */
[----:B--2---:R-:W-:Y:S01]  /*2d70*/  @!P2 IMAD.MOV.U32 R4, RZ, RZ, 0x10 ;  /* 0x00000010ff04a424 */ /* 0x004fe200078e00ff */
[----:B---3--:R-:W-:Y:S06]  /*2d80*/  @!P0 BRA `(.L_x_49) ;  /* 0x0000006c00688947 */ /* 0x008fec0003800000 */
.L_x_150:
[----:B------:R-:W-:Y:S01]  /*2d90*/  ULEA UR8, UR5, UR6, 0x4 ;  /* 0x0000000605087291 */ /* 0x000fe2000f8e20ff */
[----:B------:R-:W-:Y:S01]  /*2da0*/  SEL R3, R6, R3, !P2 ;  /* 0x0000000306037207 */ /* 0x000fe20005000000 */
[----:B------:R-:W-:Y:S01]  /*2db0*/  UIADD3 UR9, UPT, UPT, UR4, 0x90, URZ ;  /* 0x0000009004097890 */ /* 0x000fe2000fffe0ff */
[----:B--2---:R-:W-:Y:S01]  /*2dc0*/  LEA R2, R11, UR6, 0x3 ;  /* 0x000000060b027c11 */ /* 0x004fe2000f8e18ff */
[----:B------:R-:W-:Y:S01]  /*2dd0*/  UIADD3 UR8, UPT, UPT, UR8, 0x120, URZ ;  /* 0x0000012008087890 */ /* 0x000fe2000fffe0ff */
[----:B------:R-:W-:Y:S01]  /*2de0*/  SHF.L.U32 R5, R10, 0x1f, RZ ;  /* 0x0000001f0a057819 */ /* 0x000fe200000006ff */
[----:B------:R2:W-:Y:S01]  /*2df0*/  @!P2 SYNCS.ARRIVE.TRANS64.RED RZ, [R3+URZ], R4 ;  /* 0x0000000403ffa9a7 */ /* 0x0005e200080004ff */
[----:B------:R-:W-:Y:S01]  /*2e00*/  UIADD3 UR4, UPT, UPT, UR5, 0x1, URZ ;  /* 0x0000000105047890 */ /* 0x000fe2000fffe0ff */
[----:B------:R-:W-:-:S03]  /*2e10*/  VIADD R8, R8, 0x1 ;  /* 0x0000000108087836 */ /* 0x000fc60000000000 */
[----:B------:R-:W-:Y:S02]  /*2e20*/  UISETP.NE.AND UP0, UPT, UR4, 0x2, UPT ;  /* 0x000000020400788c */ /* 0x000fe4000bf05270 */
[----:B------:R-:W-:Y:S06]  /*2e30*/  UGETNEXTWORKID.BROADCAST [UR8], [UR9] ;  /* 0x00000000080073ca */ /* 0x000fec0008000100 */
[----:B------:R-:W-:Y:S01]  /*2e40*/  USEL UR7, URZ, 0x1, UP0 ;  /* 0x00000001ff077887 */ /* 0x000fe20008000000 */
[----:B------:R-:W-:Y:S01]  /*2e50*/  ISETP.NE.AND P0, PT, R8, 0x2, PT ;  /* 0x000000020800780c */ /* 0x000fe20003f05270 */
[----:B------:R-:W-:Y:S01]  /*2e60*/  USEL UR5, UR4, URZ, UP0 ;  /* 0x000000ff04057287 */ /* 0x000fe20008000000 */
[----:B------:R-:W3:Y:S03]  /*2e70*/  SYNCS.PHASECHK.TRANS64.TRYWAIT P1, [R2+URZ+0x90], R5 ;  /* 0x00009005020075a7 */ /* 0x000ee600080211ff */
[----:B------:R-:W-:Y:S01]  /*2e80*/  LOP3.LUT R12, R12, UR7, RZ, 0x3c, !PT ;  /* 0x000000070c0c7c12 */ /* 0x000fe2000f8e3cff */
[----:B--23--:R-:W-:Y:S07]  /*2e90*/  @!P1 BRA `(.L_x_50) ;  /* 0x0000006c003c9947 */ /* 0x00cfee0003800000 */
.L_x_151:
[C---:B------:R-:W-:Y:S01]  /*2ea0*/  LEA R4, R11.reuse, UR6, 0x4 ;  /* 0x000000060b047c11 */ /* 0x040fe2000f8e20ff */
[----:B--2---:R-:W-:Y:S01]  /*2eb0*/  VIADD R2, R2, 0xa0 ;  /* 0x000000a002027836 */ /* 0x004fe20000000000 */
[----:B------:R-:W-:Y:S01]  /*2ec0*/  SEL R8, R8, RZ, P0 ;  /* 0x000000ff08087207 */ /* 0x000fe20000000000 */
[----:B------:R-:W-:-:S03]  /*2ed0*/  VIADD R11, R11, 0x1 ;  /* 0x000000010b0b7836 */ /* 0x000fc60000000000 */
[----:B------:R-:W2:Y:S01]  /*2ee0*/  LDS.128 R4, [R4+0x120] ;  /* 0x0001200004047984 */ /* 0x000ea20000000c00 */
[----:B------:R-:W-:Y:S02]  /*2ef0*/  PRMT R2, RZ, 0x654, R2 ;  /* 0x00000654ff027816 */ /* 0x000fe40000000002 */
[C---:B------:R-:W-:Y:S01]  /*2f00*/  ISETP.NE.AND P1, PT, R11.reuse, 0x2, PT ;  /* 0x000000020b00780c */ /* 0x040fe20003f25270 */
[----:B------:R-:W-:Y:S01]  /*2f10*/  @!PT LDS RZ, [RZ] ;  /* 0x00000000fffff984 */ /* 0x000fe20000000800 */
[----:B------:R-:W-:Y:S01]  /*2f20*/  @!PT LDS RZ, [RZ] ;  /* 0x00000000fffff984 */ /* 0x000fe20000000800 */
[----:B------:R-:W-:Y:S01]  /*2f30*/  @!PT LDS RZ, [RZ] ;  /* 0x00000000fffff984 */ /* 0x000fe20000000800 */
[----:B------:R-:W-:Y:S01]  /*2f40*/  @!PT LDS RZ, [RZ] ;  /* 0x00000000fffff984 */ /* 0x000fe20000000800 */
[----:B------:R3:W-:Y:S06]  /*2f50*/  MEMBAR.ALL.CTA ;  /* 0x0000000000007992 */ /* 0x0007ec0000008000 */
[----:B---3--:R-:W3:Y:S01]  /*2f60*/  FENCE.VIEW.ASYNC.S ;  /* 0x00000000000073c6 */ /* 0x008ee20000000000 */
[----:B------:R-:W-:Y:S01]  /*2f70*/  SEL R11, R11, RZ, P1 ;  /* 0x000000ff0b0b7207 */ /* 0x000fe20000800000 */
[----:B---3--:R3:W-:Y:S01]  /*2f80*/  SYNCS.ARRIVE.TRANS64.RED.A1T0 RZ, [R2+URZ], RZ ;  /* 0x000000ff02ff79a7 */ /* 0x0087e200081004ff */
[----:B--2---:R-:W-:-:S02]  /*2f90*/  LOP3.LUT P3, RZ, R6, 0x1, RZ, 0xc0, !PT ;  /* 0x0000000106ff7812 */ /* 0x004fc4000786c0ff */
[----:B------:R-:W-:-:S04]  /*2fa0*/  SEL R5, RZ, 0x1, P1 ;  /* 0x00000001ff057807 */ /* 0x000fc80000800000 */
[----:B------:R-:W-:Y:S02]  /*2fb0*/  LOP3.LUT R10, R10, R5, RZ, 0x3c, !PT ;  /* 0x000000050a0a7212 */ /* 0x000fe400078e3cff */
[----:B---3--:R-:W-:-:S04]  /*2fc0*/  SEL R2, RZ, 0x1, P0 ;  /* 0x00000001ff027807 */ /* 0x008fc80000000000 */
[----:B------:R-:W-:Y:S01]  /*2fd0*/  LOP3.LUT R9, R9, R2, RZ, 0x3c, !PT ;  /* 0x0000000209097212 */ /* 0x000fe200078e3cff */
[----:B------:R-:W-:Y:S06]  /*2fe0*/  @P3 BRA `(.L_x_51) ;  /* 0xfffffffc002c3947 */ /* 0x000fec000383ffff */
[----:B------:R-:W-:Y:S01]  /*2ff0*/  ULEA UR4, UR5, UR6, 0x3 ;  /* 0x0000000605047291 */ /* 0x000fe2000f8e18ff */
[----:B------:R-:W-:-:S08]  /*3000*/  SHF.L.U32 R3, R12, 0x1f, RZ ;  /* 0x0000001f0c037819 */ /* 0x000fd000000006ff */
[----:B------:R-:W2:Y:S02]  /*3010*/  SYNCS.PHASECHK.TRANS64 P0, [UR4+0xa0], R3 ;  /* 0x0000a003ff0075a7 */ /* 0x000ea40008001004 */
[----:B--2---:R-:W-:Y:S05]  /*3020*/  @P0 BRA `(.L_x_52) ;  /* 0x0000000000080947 */ /* 0x004fea0003800000 */
[----:B------:R-:W2:Y:S02]  /*3030*/  SYNCS.PHASECHK.TRANS64.TRYWAIT P0, [UR4+0xa0], R3 ;  /* 0x0000a003ff0075a7 */ /* 0x000ea40008001104 */
[----:B--2---:R-:W-:Y:S05]  /*3040*/  @!P0 BRA `(.L_x_53) ;  /* 0x0000006800e48947 */ /* 0x004fea0003800000 */
.L_x_52:
[----:B------:R-:W-:-:S04]  /*3050*/  UIADD3 UR7, UPT, UPT, UR5, 0x1, URZ ;  /* 0x0000000105077890 */ /* 0x000fc8000fffe0ff */
[----:B------:R-:W-:-:S04]  /*3060*/  UISETP.NE.AND UP0, UPT, UR7, 0x2, UPT ;  /* 0x000000020700788c */ /* 0x000fc8000bf05270 */
[----:B------:R-:W-:Y:S02]  /*3070*/  USEL UR8, URZ, 0x1, UP0 ;  /* 0x00000001ff087887 */ /* 0x000fe40008000000 */
[----:B------:R-:W-:-:S04]  /*3080*/  USEL UR7, UR7, URZ, UP0 ;  /* 0x000000ff07077287 */ /* 0x000fc80008000000 */
[----:B------:R-:W-:Y:S01]  /*3090*/  ULEA UR7, UR7, UR6, 0x3 ;  /* 0x0000000607077291 */ /* 0x000fe2000f8e18ff */
[----:B--2---:R-:W-:-:S04]  /*30a0*/  LOP3.LUT R3, R12, UR8, RZ, 0x3c, !PT ;  /* 0x000000080c037c12 */ /* 0x004fc8000f8e3cff */
[----:B------:R-:W-:-:S04]  /*30b0*/  SHF.L.U32 R0, R3, 0x1f, RZ ;  /* 0x0000001f03007819 */ /* 0x000fc800000006ff */
[----:B------:R-:W2:Y:S02]  /*30c0*/  SYNCS.PHASECHK.TRANS64 P0, [UR7+0xa0], R0 ;  /* 0x0000a000ff0075a7 */ /* 0x000ea40008001007 */
[----:B-12---:R-:W-:Y:S05]  /*30d0*/  @P0 EXIT ;  /* 0x000000000000094d */ /* 0x006fea0003800000 */
[----:B------:R-:W-:Y:S02]  /*30e0*/  SHF.L.U32 R3, R3, 0x1f, RZ ;  /* 0x0000001f03037819 */ /* 0x000fe400000006ff */
[----:B------:R-:W-:-:S07]  /*30f0*/  MOV R0, UR7 ;  /* 0x0000000700007c02 */ /* 0x000fce0008000f00 */
.L_x_54:
[----:B-1----:R1:W2:Y:S02]  /*3100*/  SYNCS.PHASECHK.TRANS64.TRYWAIT P0, [R0+URZ+0xa0], R3 ;  /* 0x0000a003000075a7 */ /* 0x0022a400080011ff */
[----:B--2---:R-:W-:Y:S05]  /*3110*/  @!P0 NANOSLEEP.SYNCS 0x989680 ;  /* 0x009896800000895d */ /* 0x004fea0003900000 */
[----:B------:R-:W2:Y:S02]  /*3120*/  @!P0 SYNCS.PHASECHK.TRANS64 P0, [R0+URZ+0xa0], R3 ;  /* 0x0000a003000085a7 */ /* 0x000ea400080010ff */
[----:B--2---:R-:W-:Y:S05]  /*3130*/  @P0 EXIT ;  /* 0x000000000000094d */ /* 0x004fea0003800000 */
[----:B------:R-:W-:Y:S05]  /*3140*/  BRA `(.L_x_54) ;  /* 0xfffffffc00ec7947 */ /* 0x000fea000383ffff */
.L_x_47:
[----:B------:R-:W-:Y:S05]  /*3150*/  BRA.U UP5, `(.L_x_55) ;  /* 0x0000000d05d87547 */ /* 0x000fea000b800000 */
[----:B------:R-:W2:Y:S01]  /*3160*/  S2UR UR7, SR_CgaCtaId ;  /* 0x00000000000779c3 */ /* 0x000ea20000008800 */
[----:B------:R-:W-:Y:S01]  /*3170*/  UMOV UR4, 0x40 ;  /* 0x0000004000047882 */ /* 0x000fe20000000000 */
[----:B------:R-:W-:Y:S01]  /*3180*/  NOP ;  /* 0x0000000000007918 */ /* 0x000fe20000000000 */
[----:B------:R-:W-:Y:S01]  /*3190*/  UMOV UR6, 0x400 ;  /* 0x0000040000067882 */ /* 0x000fe20000000000 */
[----:B--2---:R-:W-:Y:S02]  /*31a0*/  ULEA UR5, UR7, UR4, 0x18 ;  /* 0x0000000407057291 */ /* 0x004fe4000f8ec0ff */
[----:B------:R-:W-:-:S07]  /*31b0*/  ULEA UR6, UR7, UR6, 0x18 ;  /* 0x0000000607067291 */ /* 0x000fce000f8ec0ff */
[----:B------:R-:W2:Y:S02]  /*31c0*/  LDS.U8 R0, [UR5+0x1c] ;  /* 0x00001c05ff007984 */ /* 0x000ea40008000000 */
[----:B--2---:R-:W-:-:S13]  /*31d0*/  ISETP.NE.AND P0, PT, R0, RZ, PT ;  /* 0x000000ff0000720c */ /* 0x004fda0003f05270 */
[----:B------:R-:W-:Y:S05]  /*31e0*/  @P0 BRA `(.L_x_56) ;  /* 0x0000000000580947 */ /* 0x000fea0003800000 */
[----:B------:R-:W-:-:S13]  /*31f0*/  ELECT P0, URZ, PT ;  /* 0x0000000000ff782f */ /* 0x000fda0003800000 */
[----:B------:R-:W-:Y:S05]  /*3200*/  @!P0 BRA `(.L_x_57) ;  /* 0x0000000000608947 */ /* 0x000fea0003800000 */
[----:B------:R-:W-:Y:S01]  /*3210*/  UMOV UR4, 0x10 ;  /* 0x0000001000047882 */ /* 0x000fe20000000000 */
[----:B------:R-:W-:Y:S01]  /*3220*/  HFMA2 R0, -RZ, RZ, 0, 5.9604644775390625e-08 ;  /* 0x00000001ff007431 */ /* 0x000fe200000001ff */
[----:B------:R-:W-:-:S03]  /*3230*/  MOV R3, 0xffff ;  /* 0x0000ffff00037802 */ /* 0x000fc60000000f00 */
[----:B------:R-:W-:Y:S04]  /*3240*/  DEPBAR.LE SB2, 0x36 ;  /* 0x0000ad800000791a */ /* 0x000fe80000000000 */
[----:B------:R-:W2:Y:S02]  /*3250*/  UTCATOMSWS.FIND_AND_SET.ALIGN UP0, UR4, UR4 ;  /* 0x00000004000475e3 */ /* 0x000ea40008000800 */
[----:B--2---:R-:W-:Y:S01]  /*3260*/  MOV R4, UR4 ;  /* 0x0000000400047c02 */ /* 0x004fe20008000f00 */
[----:B------:R-:W-:Y:S06]  /*3270*/  BRA.U UP0, `(.L_x_58) ;  /* 0x0000000100187547 */ /* 0x000fec000b800000 */
.L_x_59:
[----:B------:R-:W-:Y:S05]  /*3280*/  NANOSLEEP 0x64 ;  /* 0x000000640000795d */ /* 0x000fea0003800000 */
[----:B------:R-:W-:-:S05]  /*3290*/  UMOV UR4, 0x10 ;  /* 0x0000001000047882 */ /* 0x000fca0000000000 */
[----:B------:R-:W-:Y:S04]  /*32a0*/  DEPBAR.LE SB2, 0x36 ;  /* 0x0000ad800000791a */ /* 0x000fe80000000000 */
[----:B------:R-:W2:Y:S02]  /*32b0*/  UTCATOMSWS.FIND_AND_SET.ALIGN UP0, UR4, UR4 ;  /* 0x00000004000475e3 */ /* 0x000ea40008000800 */
[----:B--2---:R-:W-:Y:S01]  /*32c0*/  MOV R4, UR4 ;  /* 0x0000000400047c02 */ /* 0x004fe20008000f00 */
[----:B------:R-:W-:Y:S05]  /*32d0*/  BRA.U !UP0, `(.L_x_59) ;  /* 0xfffffffd08e87547 */ /* 0x000fea000b83ffff */
.L_x_58:
[-C--:B------:R-:W-:Y:S02]  /*32e0*/  SHF.L.U32 R3, R3, R4.reuse, RZ ;  /* 0x0000000403037219 */ /* 0x080fe400000006ff */
[----:B------:R-:W-:Y:S01]  /*32f0*/  SHF.L.U32 R0, R0, R4, RZ ;  /* 0x0000000400007219 */ /* 0x000fe200000006ff */
[----:B------:R-:W-:Y:S02]  /*3300*/  IMAD.SHL.U32 R4, R4, 0x20, RZ ;  /* 0x0000002004047824 */ /* 0x000fe400078e00ff */
[----:B------:R2:W-:Y:S04]  /*3310*/  ATOMS.OR RZ, [UR5+0x14], R3 ;  /* 0x00001403ffff798c */ /* 0x0005e8000b000005 */
[----:B------:R2:W-:Y:S04]  /*3320*/  ATOMS.OR RZ, [UR5+0x18], R0 ;  /* 0x00001800ffff798c */ /* 0x0005e8000b000005 */
[----:B------:R2:W-:Y:S01]  /*3330*/  STS [UR6+0x140], R4 ;  /* 0x00014004ff007988 */ /* 0x0005e20008000806 */
[----:B------:R-:W-:Y:S05]  /*3340*/  BRA `(.L_x_57) ;  /* 0x0000000000107947 */ /* 0x000fea0003800000 */
.L_x_56:
[----:B------:R-:W-:Y:S02]  /*3350*/  MOV R0, 0xffffffff ;  /* 0xffffffff00007802 */ /* 0x000fe40000000f00 */
[----:B------:R-:W-:-:S03]  /*3360*/  MOV R4, 0x3390 ;  /* 0x0000339000047802 */ /* 0x000fc60000000f00 */
[----:B------:R2:W-:Y:S04]  /*3370*/  STS [UR6+0x140], R0 ;  /* 0x00014000ff007988 */ /* 0x0005e80008000806 */
[----:B-12--5:R-:W-:Y:S05]  /*3380*/  CALL.REL.NOINC `($__internal_1_$__cuda_sm10x_tcgen05_guardrail_trap_phase_invalid_during_alloc) ;  /* 0x00000070002c7944 */ /* 0x026fea0003c00000 */
.L_x_57:
[----:B------:R-:W-:Y:S05]  /*3390*/  WARPSYNC.ALL ;  /* 0x0000000000007948 */ /* 0x000fea0003800000 */
[----:B------:R-:W3:Y:S01]  /*33a0*/  S2UR UR4, SR_CgaCtaId ;  /* 0x00000000000479c3 */ /* 0x000ee20000008800 */
[----:B------:R-:W-:Y:S01]  /*33b0*/  UMOV UR26, 0x400 ;  /* 0x00000400001a7882 */ /* 0x000fe20000000000 */
[----:B------:R-:W-:-:S06]  /*33c0*/  NOP ;  /* 0x0000000000007918 */ /* 0x000fcc0000000000 */
[----:B------:R-:W-:Y:S06]  /*33d0*/  BAR.ARV 0x6, 0xa0 ;  /* 0x0182800000007b1d */ /* 0x000fec0000002000 */
[----:B------:R-:W4:Y:S01]  /*33e0*/  LDCU UR5, c[0x0][0x38c] ;  /* 0x00007180ff0577ac */ /* 0x000f220008000800 */
[----:B------:R-:W-:Y:S01]  /*33f0*/  LOP3.LUT R2, R2, 0xffff, RZ, 0xc0, !PT ;  /* 0x0000ffff02027812 */ /* 0x000fe200078ec0ff */
[----:B------:R-:W-:Y:S01]  /*3400*/  IMAD.MOV.U32 R11, RZ, RZ, 0x1 ;  /* 0x00000001ff0b7424 */ /* 0x000fe200078e00ff */
[----:B------:R-:W-:Y:S01]  /*3410*/  CS2R R8, SRZ ;  /* 0x0000000000087805 */ /* 0x000fe2000001ff00 */
[----:B------:R-:W1:Y:S01]  /*3420*/  LDCU UR7, c[0x0][0x38c] ;  /* 0x00007180ff0777ac */ /* 0x000e620008000800 */
[----:B------:R-:W-:Y:S01]  /*3430*/  R2UR UR27, R2 ;  /* 0x00000000021b72ca */ /* 0x000fe200000e0000 */
[----:B------:R-:W-:Y:S01]  /*3440*/  IMAD.MOV.U32 R10, RZ, RZ, RZ ;  /* 0x000000ffff0a7224 */ /* 0x000fe200078e00ff */
[----:B------:R-:W-:Y:S01]  /*3450*/  UMOV UR30, URZ ;  /* 0x000000ff001e7c82 */ /* 0x000fe20008000000 */
[----:B------:R-:W-:Y:S01]  /*3460*/  UMOV UR24, URZ ;  /* 0x000000ff00187c82 */ /* 0x000fe20008000000 */
[----:B---3--:R-:W-:Y:S01]  /*3470*/  ULEA UR26, UR4, UR26, 0x18 ;  /* 0x0000001a041a7291 */ /* 0x008fe2000f8ec0ff */
[----:B------:R-:W-:Y:S01]  /*3480*/  UMOV UR38, 0x0 ;  /* 0x0000000000267882 */ /* 0x000fe20000000000 */
[----:B------:R-:W-:-:S02]  /*3490*/  UMOV UR39, 0x4400490 ;  /* 0x0440049000277882 */ /* 0x000fc40000000000 */
[----:B------:R-:W-:Y:S02]  /*34a0*/  UIADD3 UR4, UPT, UPT, UR26, 0x8800, URZ ;  /* 0x000088001a047890 */ /* 0x000fe4000fffe0ff */
[----:B------:R-:W-:Y:S02]  /*34b0*/  UIADD3 UR6, UPT, UPT, UR26, 0x10800, URZ ;  /* 0x000108001a067890 */ /* 0x000fe4000fffe0ff */
[----:B----4-:R-:W-:Y:S01]  /*34c0*/  UIADD3 UR5, UPT, UPT, UR5, 0x3f, URZ ;  /* 0x0000003f05057890 */ /* 0x010fe2000fffe0ff */
[----:B--2---:R-:W2:Y:S01]  /*34d0*/  LDS R0, [UR26+0x140] ;  /* 0x0001401aff007984 */ /* 0x004ea20008000800 */
[----:B-1----:R-:W-:Y:S01]  /*34e0*/  UMOV UR36, 0x0 ;  /* 0x0000000000247882 */ /* 0x002fe20000000000 */
[----:B------:R-:W-:Y:S01]  /*34f0*/  UMOV UR37, 0x4400490 ;  /* 0x0440049000257882 */ /* 0x000fe20000000000 */
[----:B------:R-:W-:Y:S02]  /*3500*/  USHF.R.S32.HI UR40, URZ, 0x1f, UR5 ;  /* 0x0000001fff287899 */ /* 0x000fe40008011405 */
[----:B------:R-:W-:-:S02]  /*3510*/  UISETP.GE.AND UP4, UPT, UR7, 0x1, UPT ;  /* 0x000000010700788c */ /* 0x000fc4000bf86270 */
[----:B------:R-:W-:Y:S02]  /*3520*/  ULEA.HI UR40, UR40, UR5, URZ, 0x6 ;  /* 0x0000000528287291 */ /* 0x000fe4000f8f30ff */
[----:B------:R-:W-:Y:S02]  /*3530*/  USHF.R.U32.HI UR5, URZ, 0x4, UR4 ;  /* 0x00000004ff057899 */ /* 0x000fe40008011604 */
[----:B------:R-:W-:Y:S02]  /*3540*/  USHF.R.S32.HI UR40, URZ, 0x6, UR40 ;  /* 0x00000006ff287899 */ /* 0x000fe40008011428 */
[----:B------:R-:W-:Y:S02]  /*3550*/  USHF.R.U32.HI UR4, URZ, 0x4, UR6 ;  /* 0x00000004ff047899 */ /* 0x000fe40008011606 */
[----:B------:R-:W-:Y:S02]  /*3560*/  UISETP.LT.AND UP0, UPT, UR40, 0x1, UPT ;  /* 0x000000012800788c */ /* 0x000fe4000bf01270 */
[----:B------:R-:W-:-:S02]  /*3570*/  ULOP3.LUT UR5, UR5, 0x3fff, URZ, 0xc0, !UPT ;  /* 0x00003fff05057892 */ /* 0x000fc4000f8ec0ff */
[----:B------:R-:W-:Y:S02]  /*3580*/  ULOP3.LUT UR4, UR4, 0x3fff, URZ, 0xc0, !UPT ;  /* 0x00003fff04047892 */ /* 0x000fe4000f8ec0ff */
[----:B------:R-:W-:Y:S02]  /*3590*/  USEL UR41, UR40, 0x1, !UP0 ;  /* 0x0000000128297887 */ /* 0x000fe4000c000000 */
[----:B------:R-:W-:Y:S02]  /*35a0*/  ULOP3.LUT UR28, UR5, 0x10000, URZ, 0xfc, !UPT ;  /* 0x00010000051c7892 */ /* 0x000fe4000f8efcff */
[----:B------:R-:W-:Y:S02]  /*35b0*/  ULOP3.LUT UR29, UR4, 0x10000, URZ, 0xfc, !UPT ;  /* 0x00010000041d7892 */ /* 0x000fe4000f8efcff */
[----:B------:R-:W-:Y:S01]  /*35c0*/  UIADD3 UR41, UPT, UPT, -UR41, URZ, URZ ;  /* 0x000000ff29297290 */ /* 0x000fe2000fffe1ff */
[----:B------:R-:W-:Y:S01]  /*35d0*/  UMOV UR34, 0x0 ;  /* 0x0000000000227882 */ /* 0x000fe20000000000 */
[----:B------:R-:W-:Y:S01]  /*35e0*/  UMOV UR35, 0x4400490 ;  /* 0x0440049000237882 */ /* 0x000fe20000000000 */
[----:B------:R-:W-:Y:S01]  /*35f0*/  UMOV UR32, 0x0 ;  /* 0x0000000000207882 */ /* 0x000fe20000000000 */
[----:B------:R-:W-:Y:S01]  /*3600*/  UMOV UR33, 0x4400490 ;  /* 0x0440049000217882 */ /* 0x000fe20000000000 */
[----:B--2---:R-:W-:-:S15]  /*3610*/  R2UR UR42, R0 ;  /* 0x00000000002a72ca */ /* 0x004fde00000e0000 */
.L_x_66:
[----:B------:R-:W-:Y:S02]  /*3620*/  LEA R0, R10, UR26, 0x3 ;  /* 0x0000001a0a007c11 */ /* 0x000fe4000f8e18ff */
[----:B------:R-:W-:Y:S02]  /*3630*/  SHF.L.U32 R5, R9, 0x1f, RZ ;  /* 0x0000001f09057819 */ /* 0x000fe400000006ff */
[----:B------:R-:W-:Y:S01]  /*3640*/  PLOP3.LUT P0, PT, PT, PT, UP4, 0x80, 0x8 ;  /* 0x000000000008781c */ /* 0x000fe20003f0f048 */
[----:B------:R-:W-:Y:S01]  /*3650*/  VIADD R3, R0, 0xa0 ;  /* 0x000000a000037836 */ /* 0x000fe20000000000 */
[----:B-1----:R-:W1:Y:S02]  /*3660*/  SYNCS.PHASECHK.TRANS64.TRYWAIT P1, [R0+URZ+0x90], R5 ;  /* 0x00009005000075a7 */ /* 0x002e6400080211ff */
[----:B-1-3--:R-:W-:Y:S09]  /*3670*/  @!P1 BRA `(.L_x_60) ;  /* 0x0000006400709947 */ /* 0x00aff20003800000 */
.L_x_153:
[----:B------:R-:W-:Y:S01]  /*3680*/  LEA R4, R10, UR26, 0x4 ;  /* 0x0000001a0a047c11 */ /* 0x000fe2000f8e20ff */
[----:B------:R-:W-:Y:S01]  /*3690*/  @UP4 ULEA UR4, UR24, UR26, 0x3 ;  /* 0x0000001a18044291 */ /* 0x000fe2000f8e18ff */
[----:B------:R-:W-:Y:S01]  /*36a0*/  PLOP3.LUT P2, PT, PT, PT, PT, 0x80, 0x8 ;  /* 0x000000000008781c */ /* 0x000fe20003f4f070 */
[----:B------:R-:W-:Y:S01]  /*36b0*/  ULEA UR31, UR30, UR26, 0x3 ;  /* 0x0000001a1e1f7291 */ /* 0x000fe2000f8e18ff */
[----:B------:R-:W-:Y:S02]  /*36c0*/  PRMT R3, RZ, 0x654, R3 ;  /* 0x00000654ff037816 */ /* 0x000fe40000000003 */
[----:B-1----:R-:W1:Y:S01]  /*36d0*/  LDS.128 R4, [R4+0x120] ;  /* 0x0001200004047984 */ /* 0x002e620000000c00 */
[----:B------:R-:W-:Y:S02]  /*36e0*/  @P0 SHF.L.U32 R2, R8, 0x1f, RZ ;  /* 0x0000001f08020819 */ /* 0x000fe400000006ff */
[----:B------:R-:W-:Y:S01]  /*36f0*/  SHF.L.U32 R0, R11, 0x1f, RZ ;  /* 0x0000001f0b007819 */ /* 0x000fe200000006ff */
[----:B------:R-:W-:Y:S01]  /*3700*/  @!PT LDS RZ, [RZ] ;  /* 0x00000000fffff984 */ /* 0x000fe20000000800 */
[----:B------:R-:W-:Y:S01]  /*3710*/  @!PT LDS RZ, [RZ] ;  /* 0x00000000fffff984 */ /* 0x000fe20000000800 */
[----:B------:R-:W-:Y:S01]  /*3720*/  @!PT LDS RZ, [RZ] ;  /* 0x00000000fffff984 */ /* 0x000fe20000000800 */
[----:B------:R-:W-:Y:S01]  /*3730*/  @!PT LDS RZ, [RZ] ;  /* 0x00000000fffff984 */ /* 0x000fe20000000800 */
[----:B------:R2:W-:Y:S06]  /*3740*/  MEMBAR.ALL.CTA ;  /* 0x0000000000007992 */ /* 0x0005ec0000008000 */
[----:B--2---:R-:W2:Y:S02]  /*3750*/  FENCE.VIEW.ASYNC.S ;  /* 0x00000000000073c6 */ /* 0x004ea40000000000 */
[----:B--2---:R2:W-:Y:S01]  /*3760*/  SYNCS.ARRIVE.TRANS64.RED.A1T0 RZ, [R3+URZ], RZ ;  /* 0x000000ff03ff79a7 */ /* 0x0045e200081004ff */
[----:B------:R2:W3:Y:S01]  /*3770*/  @P0 SYNCS.PHASECHK.TRANS64.TRYWAIT P2, [UR4], R2 ;  /* 0x00000002ff0005a7 */ /* 0x0004e20008041104 */
[----:B------:R-:W-:Y:S01]  /*3780*/  ULEA.HI UR4, UR30, UR30, URZ, 0x1 ;  /* 0x0000001e1e047291 */ /* 0x000fe2000f8f08ff */
[----:B-1----:R-:W-:-:S03]  /*3790*/  LOP3.LUT P1, RZ, R6, 0x1, RZ, 0xc0, !PT ;  /* 0x0000000106ff7812 */ /* 0x002fc6000782c0ff */
[----:B------:R-:W-:Y:S02]  /*37a0*/  USHF.L.U32 UR11, UR4, 0x7, URZ ;  /* 0x00000007040b7899 */ /* 0x000fe400080006ff */
[----:B------:R-:W-:Y:S02]  /*37b0*/  ULOP3.LUT UR4, UR4, 0xffe, URZ, 0xc0, !UPT ;  /* 0x00000ffe04047892 */ /* 0x000fe4000f8ec0ff */
[----:B------:R-:W-:Y:S02]  /*37c0*/  ULOP3.LUT UR11, UR11, 0xffffff00, URZ, 0xc0, !UPT ;  /* 0xffffff000b0b7892 */ /* 0x000fe4000f8ec0ff */
[----:B------:R-:W-:Y:S02]  /*37d0*/  UIADD3 UR4, UPT, UPT, -UR4, UR30, URZ ;  /* 0x0000001e04047290 */ /* 0x000fe4000fffe1ff */
[----:B------:R-:W-:Y:S01]  /*37e0*/  UIADD3 UR11, UPT, UPT, UR42, UR11, URZ ;  /* 0x0000000b2a0b7290 */ /* 0x000fe2000fffe0ff */
[----:B------:R-:W1:Y:S03]  /*37f0*/  SYNCS.PHASECHK.TRANS64.TRYWAIT P0, [UR31+0xd0], R0 ;  /* 0x0000d000ff0075a7 */ /* 0x000e66000800111f */
[----:B------:R-:W-:Y:S01]  /*3800*/  ULEA UR11, UR4, UR11, 0x14 ;  /* 0x0000000b040b7291 */ /* 0x000fe2000f8ea0ff */
[----:B-123--:R-:W-:Y:S11]  /*3810*/  @!P0 BRA `(.L_x_61) ;  /* 0x00000064001c8947 */ /* 0x00eff60003800000 */
.L_x_155:
[----:B------:R-:W-:Y:S01]  /*3820*/  IADD3 R10, PT, PT, R10, 0x1, RZ ;  /* 0x000000010a0a7810 */ /* 0x000fe20007ffe0ff */
[----:B------:R-:W-:Y:S06]  /*3830*/  BRA.U !UP4, `(.L_x_62) ;  /* 0x000000010cc07547 */ /* 0x000fec000b800000 */
[----:B------:R-:W-:Y:S01]  /*3840*/  UPLOP3.LUT UP2, UPT, UPT, UPT, UPT, 0x40, 0x4 ;  /* 0x000000000004789c */ /* 0x000fe20003f4e870 */
[----:B------:R-:W-:Y:S01]  /*3850*/  UMOV UR23, UR41 ;  /* 0x0000002900177c82 */ /* 0x000fe20008000000 */
[----:B------:R-:W-:Y:S01]  /*3860*/  UMOV UR22, UR40 ;  /* 0x0000002800167c82 */ /* 0x000fe20008000000 */
[----:B------:R-:W-:-:S08]  /*3870*/  UMOV UR10, UR24 ;  /* 0x00000018000a7c82 */ /* 0x000fd00008000000 */
.L_x_65:
[----:B------:R-:W-:Y:S02]  /*3880*/  UIADD3 UR23, UPT, UPT, UR23, 0x1, URZ ;  /* 0x0000000117177890 */ /* 0x000fe4000fffe0ff */
[----:B--2---:R-:W-:Y:S02]  /*3890*/  ULEA UR5, UR10, UR26, 0x3 ;  /* 0x0000001a0a057291 */ /* 0x004fe4000f8e18ff */
[----:B------:R-:W-:Y:S01]  /*38a0*/  UISETP.NE.AND UP3, UPT, UR23, URZ, UPT ;  /* 0x000000ff1700728c */ /* 0x000fe2000bf65270 */
[----:B---3--:R-:W-:Y:S10]  /*38b0*/  @P2 BRA `(.L_x_63) ;  /* 0x00000000000c2947 */ /* 0x008ff40003800000 */
[----:B-1----:R-:W-:Y:S04]  /*38c0*/  SHF.L.U32 R3, R8, 0x1f, RZ ;  /* 0x0000001f08037819 */ /* 0x002fe800000006ff */
[----:B------:R-:W1:Y:S02]  /*38d0*/  SYNCS.PHASECHK.TRANS64.TRYWAIT P0, [UR5], R3 ;  /* 0x00000003ff0075a7 */ /* 0x000e640008001105 */
[----:B-1----:R-:W-:Y:S05]  /*38e0*/  @!P0 BRA `(.L_x_64) ;  /* 0x0000006400008947 */ /* 0x002fea0003800000 */
.L_x_63:
[----:B------:R-:W-:Y:S01]  /*38f0*/  UISETP.NE.AND UP0, UPT, UR22, 0x1, UPT ;  /* 0x000000011600788c */ /* 0x000fe2000bf05270 */
[----:B------:R-:W-:Y:S01]  /*3900*/  PLOP3.LUT P2, PT, PT, PT, PT, 0x80, 0x8 ;  /* 0x000000000008781c */ /* 0x000fe20003f4f070 */
[----:B------:R-:W-:Y:S02]  /*3910*/  UIADD3 UR4, UPT, UPT, UR10, 0x1, URZ ;  /* 0x000000010a047890 */ /* 0x000fe4000fffe0ff */
[----:B------:R-:W-:Y:S02]  /*3920*/  UIADD3 UR25, UPT, UPT, UR5, 0x20, URZ ;  /* 0x0000002005197890 */ /* 0x000fe4000fffe0ff */
[----:B------:R-:W-:Y:S01]  /*3930*/  UISETP.NE.AND UP1, UPT, UR4, 0x4, UPT ;  /* 0x000000040400788c */ /* 0x000fe2000bf25270 */
[----:B------:R-:W-:Y:S01]  /*3940*/  PLOP3.LUT P0, PT, PT, PT, UP0, 0x80, 0x8 ;  /* 0x000000000008781c */ /* 0x000fe20003f0f008 */
[----:B------:R-:W-:Y:S02]  /*3950*/  UIADD3 UR22, UPT, UPT, UR22, -0x1, URZ ;  /* 0xffffffff16167890 */ /* 0x000fe4000fffe0ff */
[----:B------:R-:W-:Y:S02]  /*3960*/  USEL UR6, URZ, 0x1, UP1 ;  /* 0x00000001ff067887 */ /* 0x000fe40008800000 */
[----:B------:R-:W-:Y:S01]  /*3970*/  USEL UR24, UR4, URZ, UP1 ;  /* 0x000000ff04187287 */ /* 0x000fe20008800000 */
[----:B------:R-:W-:Y:S01]  /*3980*/  UMOV UR7, 0x40004040 ;  /* 0x4000404000077882 */ /* 0x000fe20000000000 */
[----:B------:R-:W-:Y:S02]  /*3990*/  UMOV UR5, 0x40004040 ;  /* 0x4000404000057882 */ /* 0x000fe40000000000 */
[----:B------:R-:W-:Y:S01]  /*39a0*/  @UP0 ULEA UR4, UR24, UR26, 0x3 ;  /* 0x0000001a18040291 */ /* 0x000fe2000f8e18ff */
[----:B------:R-:W-:Y:S01]  /*39b0*/  LOP3.LUT R8, R8, UR6, RZ, 0x3c, !PT ;  /* 0x0000000608087c12 */ /* 0x000fe2000f8e3cff */
[----:B------:R-:W-:Y:S01]  /*39c0*/  ULEA UR6, UR10, UR29, 0xb ;  /* 0x0000001d0a067291 */ /* 0x000fe2000f8e58ff */
[----:B------:R-:W-:Y:S02]  /*39d0*/  UMOV UR21, 0x40004040 ;  /* 0x4000404000157882 */ /* 0x000fe40000000000 */
[----:B-1----:R-:W-:Y:S01]  /*39e0*/  @P0 SHF.L.U32 R0, R8, 0x1f, RZ ;  /* 0x0000001f08000819 */ /* 0x002fe200000006ff */
[----:B------:R-:W-:Y:S02]  /*39f0*/  UIADD3 UR20, UPT, UPT, UR6, 0x2, URZ ;  /* 0x0000000206147890 */ /* 0x000fe4000fffe0ff */
[----:B------:R-:W-:Y:S01]  /*3a00*/  UIADD3 UR16, UPT, UPT, UR6, 0x4, URZ ;  /* 0x0000000406107890 */ /* 0x000fe2000fffe0ff */
[----:B------:R2:W3:Y:S01]  /*3a10*/  @P0 SYNCS.PHASECHK.TRANS64.TRYWAIT P2, [UR4], R0 ;  /* 0x00000000ff0005a7 */ /* 0x0004e20008041104 */
[----:B------:R-:W-:Y:S02]  /*3a20*/  ULEA UR4, UR10, UR28, 0x9 ;  /* 0x0000001c0a047291 */ /* 0x000fe4000f8e48ff */
[----:B------:R-:W-:Y:S02]  /*3a30*/  UIADD3 UR12, UPT, UPT, UR6, 0x6, URZ ;  /* 0x00000006060c7890 */ /* 0x000fe4000fffe0ff */
[----:B------:R-:W-:Y:S02]  /*3a40*/  UIADD3 UR18, UPT, UPT, UR4, 0x2, URZ ;  /* 0x0000000204127890 */ /* 0x000fe4000fffe0ff */
[----:B------:R-:W-:Y:S02]  /*3a50*/  UIADD3 UR14, UPT, UPT, UR4, 0x4, URZ ;  /* 0x00000004040e7890 */ /* 0x000fe4000fffe0ff */
[----:B------:R-:W-:Y:S01]  /*3a60*/  UIADD3 UR8, UPT, UPT, UR4, 0x6, URZ ;  /* 0x0000000604087890 */ /* 0x000fe2000fffe0ff */
[----:B------:R2:W-:Y:S01]  /*3a70*/  UTCHMMA gdesc[UR4], gdesc[UR6], tmem[UR11], tmem[UR38], idesc[UR39], UP2 ;  /* 0x00ff2606040075ea */ /* 0x0005e2000900000b */
[----:B------:R-:W-:Y:S01]  /*3a80*/  UPLOP3.LUT UP2, UPT, UPT, UPT, UPT, 0x80, 0x8 ;  /* 0x000000000008789c */ /* 0x000fe20003f4f070 */
[----:B------:R-:W-:Y:S01]  /*3a90*/  UMOV UR19, 0x40004040 ;  /* 0x4000404000137882 */ /* 0x000fe20000000000 */
[----:B------:R-:W-:Y:S01]  /*3aa0*/  UMOV UR17, 0x40004040 ;  /* 0x4000404000117882 */ /* 0x000fe20000000000 */
[----:B------:R2:W-:Y:S01]  /*3ab0*/  UTCHMMA gdesc[UR18], gdesc[UR20], tmem[UR11], tmem[UR36], idesc[UR37], UPT ;  /* 0x00ff2414120075ea */ /* 0x0005e2000b80000b */
[----:B------:R-:W-:Y:S01]  /*3ac0*/  UMOV UR15, 0x40004040 ;  /* 0x40004040000f7882 */ /* 0x000fe20000000000 */
[----:B------:R-:W-:Y:S01]  /*3ad0*/  UMOV UR13, 0x40004040 ;  /* 0x40004040000d7882 */ /* 0x000fe20000000000 */
[----:B------:R-:W-:Y:S01]  /*3ae0*/  UMOV UR9, 0x40004040 ;  /* 0x4000404000097882 */ /* 0x000fe20000000000 */
[----:B------:R2:W-:Y:S01]  /*3af0*/  UTCHMMA gdesc[UR14], gdesc[UR16], tmem[UR11], tmem[UR34], idesc[UR35], UPT ;  /* 0x00ff22100e0075ea */ /* 0x0005e2000b80000b */
[----:B------:R2:W-:Y:S01]  /*3b00*/  UTCHMMA gdesc[UR8], gdesc[UR12], tmem[UR11], tmem[UR32], idesc[UR33], UPT ;  /* 0x00ff200c080075ea */ /* 0x0005e2000b80000b */
[----:B------:R2:W-:Y:S01]  /*3b10*/  UTCBAR.MULTICAST [UR25], URZ, UR27 ;  /* 0x000000ff190073e9 */ /* 0x0005e2000800081b */
[----:B------:R-:W-:Y:S01]  /*3b20*/  UMOV UR10, UR24 ;  /* 0x00000018000a7c82 */ /* 0x000fe20008000000 */
[----:B------:R-:W-:Y:S05]  /*3b30*/  BRA.U UP3, `(.L_x_65) ;  /* 0xfffffffd03507547 */ /* 0x000fea000b83ffff */
.L_x_62:
[----:B--2---:R-:W-:Y:S01]  /*3b40*/  UIADD3 UR4, UPT, UPT, UR30, 0x1, URZ ;  /* 0x000000011e047890 */ /* 0x004fe2000fffe0ff */
[C---:B------:R-:W-:Y:S01]  /*3b50*/  ISETP.NE.AND P0, PT, R10.reuse, 0x2, PT ;  /* 0x000000020a00780c */ /* 0x040fe20003f05270 */
[----:B------:R-:W-:Y:S02]  /*3b60*/  UIADD3 UR5, UPT, UPT, UR31, 0xb0, URZ ;  /* 0x000000b01f057890 */ /* 0x000fe4000fffe0ff */
[----:B------:R-:W-:Y:S01]  /*3b70*/  UISETP.NE.AND UP0, UPT, UR4, 0x4, UPT ;  /* 0x000000040400788c */ /* 0x000fe2000bf05270 */
[----:B-1----:R-:W-:Y:S02]  /*3b80*/  SEL R0, RZ, 0x1, P0 ;  /* 0x00000001ff007807 */ /* 0x002fe40000000000 */
[----:B------:R-:W-:Y:S01]  /*3b90*/  SEL R10, R10, RZ, P0 ;  /* 0x000000ff0a0a7207 */ /* 0x000fe20000000000 */
[----:B------:R-:W-:Y:S01]  /*3ba0*/  USEL UR6, URZ, 0x1, UP0 ;  /* 0x00000001ff067887 */ /* 0x000fe20008000000 */
[----:B------:R-:W-:Y:S01]  /*3bb0*/  LOP3.LUT R9, R9, R0, RZ, 0x3c, !PT ;  /* 0x0000000009097212 */ /* 0x000fe200078e3cff */
[----:B------:R-:W-:Y:S01]  /*3bc0*/  USEL UR30, UR4, URZ, UP0 ;  /* 0x000000ff041e7287 */ /* 0x000fe20008000000 */
[----:B------:R1:W-:Y:S03]  /*3bd0*/  UTCBAR [UR5], URZ ;  /* 0x000000ff050073e9 */ /* 0x0003e600080000ff */
[----:B------:R-:W-:Y:S01]  /*3be0*/  LOP3.LUT R11, R11, UR6, RZ, 0x3c, !PT ;  /* 0x000000060b0b7c12 */ /* 0x000fe2000f8e3cff */
[----:B------:R-:W-:Y:S07]  /*3bf0*/  @P1 BRA `(.L_x_66) ;  /* 0xfffffff800881947 */ /* 0x000fee000383ffff */
[----:B------:R-:W2:Y:S01]  /*3c00*/  S2UR UR8, SR_CgaCtaId ;  /* 0x00000000000879c3 */ /* 0x000ea20000008800 */
[----:B------:R-:W-:Y:S01]  /*3c10*/  ELECT P0, URZ, PT ;  /* 0x0000000000ff782f */ /* 0x000fe20003800000 */
[----:B------:R-:W-:Y:S01]  /*3c20*/  IMAD.MOV.U32 R0, RZ, RZ, 0x1 ;  /* 0x00000001ff007424 */ /* 0x000fe200078e00ff */
[----:B------:R-:W-:Y:S01]  /*3c30*/  UIADD3 UR26, UPT, UPT, UR26, 0xd0, URZ ;  /* 0x000000d01a1a7890 */ /* 0x000fe2000fffe0ff */
[----:B------:R-:W-:Y:S01]  /*3c40*/  SHF.L.U32 R3, R11, 0x1f, RZ ;  /* 0x0000001f0b037819 */ /* 0x000fe200000006ff */
[----:B------:R-:W-:-:S03]  /*3c50*/  UMOV UR4, 0x40 ;  /* 0x0000004000047882 */ /* 0x000fc60000000000 */
[----:B------:R-:W-:Y:S01]  /*3c60*/  UVIRTCOUNT.DEALLOC.SMPOOL 0x80 ;  /* 0x000000800000784c */ /* 0x000fe20000000000 */
[----:B--2---:R-:W-:Y:S02]  /*3c70*/  ULEA UR8, UR8, UR4, 0x18 ;  /* 0x0000000408087291 */ /* 0x004fe4000f8ec0ff */
[----:B------:R-:W-:-:S07]  /*3c80*/  ULEA UR4, UR30, UR26, 0x3 ;  /* 0x0000001a1e047291 */ /* 0x000fce000f8e18ff */
[----:B------:R2:W-:Y:S02]  /*3c90*/  @P0 STS.U8 [UR8+0x1c], R0 ;  /* 0x00001c00ff000988 */ /* 0x0005e40008000008 */
[----:B------:R-:W4:Y:S02]  /*3ca0*/  SYNCS.PHASECHK.TRANS64.TRYWAIT P0, [UR4], R3 ;  /* 0x00000003ff0075a7 */ /* 0x000f240008001104 */
[----:B--2-4-:R-:W-:Y:S05]  /*3cb0*/  @!P0 BRA `(.L_x_67) ;  /* 0x0000006000248947 */ /* 0x014fea0003800000 */
.L_x_158:
[----:B------:R-:W-:-:S04]  /*3cc0*/  UIADD3 UR4, UPT, UPT, UR30, 0x1, URZ ;  /* 0x000000011e047890 */ /* 0x000fc8000fffe0ff */
[----:B------:R-:W-:-:S04]  /*3cd0*/  UISETP.NE.AND UP0, UPT, UR4, 0x4, UPT ;  /* 0x000000040400788c */ /* 0x000fc8000bf05270 */
[----:B------:R-:W-:Y:S02]  /*3ce0*/  USEL UR6, URZ, 0x1, UP0 ;  /* 0x00000001ff067887 */ /* 0x000fe40008000000 */
[----:B------:R-:W-:-:S04]  /*3cf0*/  USEL UR4, UR4, URZ, UP0 ;  /* 0x000000ff04047287 */ /* 0x000fc80008000000 */
[----:B-1----:R-:W-:Y:S01]  /*3d00*/  ULEA UR5, UR4, UR26, 0x3 ;  /* 0x0000001a04057291 */ /* 0x002fe2000f8e18ff */
[----:B------:R-:W-:-:S04]  /*3d10*/  LOP3.LUT R2, R11, UR6, RZ, 0x3c, !PT ;  /* 0x000000060b027c12 */ /* 0x000fc8000f8e3cff */
[----:B--2---:R-:W-:-:S04]  /*3d20*/  SHF.L.U32 R3, R2, 0x1f, RZ ;  /* 0x0000001f02037819 */ /* 0x004fc800000006ff */
[----:B------:R-:W1:Y:S02]  /*3d30*/  SYNCS.PHASECHK.TRANS64.TRYWAIT P0, [UR5], R3 ;  /* 0x00000003ff0075a7 */ /* 0x000e640008001105 */
[----:B-1----:R-:W-:Y:S05]  /*3d40*/  @!P0 BRA `(.L_x_68) ;  /* 0x0000006000188947 */ /* 0x002fea0003800000 */
.L_x_160:
        /* <DEDUP_REMOVED lines=9> */
.L_x_162:
[----:B------:R-:W-:-:S04]  /*3de0*/  UIADD3 UR4, UPT, UPT, UR4, 0x1, URZ ;  /* 0x0000000104047890 */ /* 0x000fc8000fffe0ff */
[----:B------:R-:W-:-:S04]  /*3df0*/  UISETP.NE.AND UP0, UPT, UR4, 0x4, UPT ;  /* 0x000000040400788c */ /* 0x000fc8000bf05270 */
[----:B------:R-:W-:Y:S02]  /*3e00*/  USEL UR5, URZ, 0x1, UP0 ;  /* 0x00000001ff057887 */ /* 0x000fe40008000000 */
[----:B------:R-:W-:-:S04]  /*3e10*/  USEL UR4, UR4, URZ, UP0 ;  /* 0x000000ff04047287 */ /* 0x000fc80008000000 */
[----:B------:R-:W-:Y:S01]  /*3e20*/  ULEA UR4, UR4, UR26, 0x3 ;  /* 0x0000001a04047291 */ /* 0x000fe2000f8e18ff */
[----:B-1----:R-:W-:-:S04]  /*3e30*/  LOP3.LUT R3, R2, UR5, RZ, 0x3c, !PT ;  /* 0x0000000502037c12 */ /* 0x002fc8000f8e3cff */
[----:B------:R-:W-:-:S04]  /*3e40*/  SHF.L.U32 R3, R3, 0x1f, RZ ;  /* 0x0000001f03037819 */ /* 0x000fc800000006ff */
[----:B------:R-:W1:Y:S02]  /*3e50*/  SYNCS.PHASECHK.TRANS64.TRYWAIT P0, [UR4], R3 ;  /* 0x00000003ff0075a7 */ /* 0x000e640008001104 */
[----:B-1----:R-:W-:Y:S05]  /*3e60*/  @!P0 BRA `(.L_x_70) ;  /* 0x0000006000008947 */ /* 0x002fea0003800000 */
.L_x_164:
[----:B------:R-:W-:Y:S01]  /*3e70*/  NOP ;  /* 0x0000000000007918 */ /* 0x000fe20000000000 */
[----:B-1----:R-:W1:Y:S01]  /*3e80*/  LDS R0, [UR8+0x14] ;  /* 0x00001408ff007984 */ /* 0x002e620008000800 */
[----:B------:R-:W-:Y:S01]  /*3e90*/  ULOP3.LUT UR4, UR42, 0xffff, URZ, 0xc0, !UPT ;  /* 0x0000ffff2a047892 */ /* 0x000fe2000f8ec0ff */
[----:B------:R-:W-:Y:S01]  /*3ea0*/  UMOV UR5, 0xffff ;  /* 0x0000ffff00057882 */ /* 0x000fe20000000000 */
[----:B------:R-:W-:Y:S02]  /*3eb0*/  UMOV UR6, 0x1 ;  /* 0x0000000100067882 */ /* 0x000fe40000000000 */
[----:B------:R-:W-:-:S04]  /*3ec0*/  USHF.R.U32.HI UR4, URZ, 0x5, UR4 ;  /* 0x00000005ff047899 */ /* 0x000fc80008011604 */
[----:B------:R-:W-:Y:S02]  /*3ed0*/  USHF.L.U32 UR5, UR5, UR4, URZ ;  /* 0x0000000405057299 */ /* 0x000fe400080006ff */
[----:B------:R-:W-:-:S04]  /*3ee0*/  USHF.L.U32 UR4, UR6, UR4, URZ ;  /* 0x0000000406047299 */ /* 0x000fc800080006ff */
[----:B-1----:R-:W-:-:S04]  /*3ef0*/  LOP3.LUT R0, R0, UR5, RZ, 0xc0, !PT ;  /* 0x0000000500007c12 */ /* 0x002fc8000f8ec0ff */
[----:B------:R-:W-:-:S13]  /*3f00*/  ISETP.NE.AND P0, PT, R0, UR5, PT ;  /* 0x0000000500007c0c */ /* 0x000fda000bf05270 */
[----:B------:R-:W-:Y:S05]  /*3f10*/  @P0 BRA `(.L_x_71) ;  /* 0x0000000000580947 */ /* 0x000fea0003800000 */
[----:B------:R-:W1:Y:S02]  /*3f20*/  LDS R0, [UR8+0x18] ;  /* 0x00001808ff007984 */ /* 0x000e640008000800 */
[----:B-1----:R-:W-:-:S04]  /*3f30*/  LOP3.LUT R0, R0, UR4, RZ, 0xc0, !PT ;  /* 0x0000000400007c12 */ /* 0x002fc8000f8ec0ff */
[----:B------:R-:W-:-:S13]  /*3f40*/  ISETP.NE.AND P0, PT, R0, UR4, PT ;  /* 0x0000000400007c0c */ /* 0x000fda000bf05270 */
[----:B------:R-:W-:Y:S05]  /*3f50*/  @P0 BRA `(.L_x_72) ;  /* 0x00000000003c0947 */ /* 0x000fea0003800000 */
[----:B------:R-:W1:Y:S01]  /*3f60*/  S2R R2, SR_LANEID ;  /* 0x0000000000027919 */ /* 0x000e620000000000 */
[----:B------:R-:W-:Y:S01]  /*3f70*/  ULOP3.LUT UR5, URZ, UR5, URZ, 0x33, !UPT ;  /* 0x00000005ff057292 */ /* 0x000fe2000f8e33ff */
[----:B------:R-:W-:Y:S01]  /*3f80*/  LOP3.LUT R4, RZ, UR4, RZ, 0x33, !PT ;  /* 0x00000004ff047c12 */ /* 0x000fe2000f8e33ff */
[----:B------:R-:W-:Y:S02]  /*3f90*/  VOTEU.ANY UR4, UPT, PT ;  /* 0x0000000000047886 */ /* 0x000fe400038e0100 */
[----:B------:R-:W-:Y:S01]  /*3fa0*/  UFLO.U32 UR4, UR4 ;  /* 0x00000004000472bd */ /* 0x000fe200080e0000 */
[----:B------:R-:W2:Y:S01]  /*3fb0*/  REDUX UR6, R4 ;  /* 0x00000000040673c4 */ /* 0x000ea20000000000 */
[----:B------:R-:W-:-:S06]  /*3fc0*/  IMAD.U32 R0, RZ, RZ, UR5 ;  /* 0x00000005ff007e24 */ /* 0x000fcc000f8e00ff */
[----:B------:R4:W-:Y:S01]  /*3fd0*/  UTCATOMSWS.AND URZ, UR5 ;  /* 0x0000000500ff79e3 */ /* 0x0009e20008000000 */
[----:B------:R-:W3:Y:S01]  /*3fe0*/  REDUX UR7, R0 ;  /* 0x00000000000773c4 */ /* 0x000ee20000000000 */
[----:B-1----:R-:W-:Y:S01]  /*3ff0*/  ISETP.EQ.U32.AND P0, PT, R2, UR4, PT ;  /* 0x0000000402007c0c */ /* 0x002fe2000bf02070 */
[----:B--2---:R-:W-:Y:S01]  /*4000*/  IMAD.U32 R2, RZ, RZ, UR6 ;  /* 0x00000006ff027e24 */ /* 0x004fe2000f8e00ff */
[----:B---3--:R-:W-:-:S11]  /*4010*/  MOV R3, UR7 ;  /* 0x0000000700037c02 */ /* 0x008fd60008000f00 */
[----:B------:R4:W-:Y:S04]  /*4020*/  @P0 ATOMS.AND RZ, [UR8+0x14], R3 ;  /* 0x00001403ffff098c */ /* 0x0009e8000a800008 */
[----:B------:R4:W-:Y:S01]  /*4030*/  @P0 ATOMS.AND RZ, [UR8+0x18], R2 ;  /* 0x00001802ffff098c */ /* 0x0009e2000a800008 */
[----:B------:R-:W-:Y:S05]  /*4040*/  BRA `(.L_x_73) ;  /* 0x0000000000147947 */ /* 0x000fea0003800000 */
.L_x_72:
[----:B------:R-:W-:Y:S02]  /*4050*/  MOV R2, 0x4070 ;  /* 0x0000407000027802 */ /* 0x000fe40000000f00 */
[----:B---3-5:R-:W-:Y:S05]  /*4060*/  CALL.REL.NOINC `($__internal_0_$__cuda_sm10x_tcgen05_guardrail_trap_col_being_dealloced_not_returned_by_alloc) ;  /* 0x0000006000e87944 */ /* 0x028fea0003c00000 */
[----:B------:R-:W-:Y:S05]  /*4070*/  BRA `(.L_x_73) ;  /* 0x0000000000087947 */ /* 0x000fea0003800000 */
.L_x_71:
[----:B------:R-:W-:Y:S02]  /*4080*/  MOV R2, 0x40a0 ;  /* 0x000040a000027802 */ /* 0x000fe40000000f00 */
[----:B---3-5:R-:W-:Y:S05]  /*4090*/  CALL.REL.NOINC `($__internal_2_$__cuda_sm10x_tcgen05_guardrail_trap_unallocated_columns_being_dealloced) ;  /* 0x0000006000f47944 */ /* 0x028fea0003c00000 */
.L_x_73:
[----:B------:R-:W-:Y:S01]  /*40a0*/  NOP ;  /* 0x0000000000007918 */ /* 0x000fe20000000000 */
[----:B----4-:R-:W-:Y:S05]  /*40b0*/  EXIT ;  /* 0x000000000000794d */ /* 0x010fea0003800000 */
.L_x_55:
[----:B------:R-:W-:-:S09]  /*40c0*/  UISETP.NE.OR UP0, UPT, UR17, 0x3, !UP4 ;  /* 0x000000031100788c */ /* 0x000fd2000e705670 */
[----:B------:R-:W-:Y:S05]  /*40d0*/  BRA.U UP0, `(.L_x_74) ;  /* 0x00000011005c7547 */ /* 0x000fea000b800000 */
[----:B------:R-:W2:Y:S01]  /*40e0*/  S2UR UR10, SR_CgaCtaId ;  /* 0x00000000000a79c3 */ /* 0x000ea20000008800 */
[----:B------:R-:W3:Y:S01]  /*40f0*/  LDCU UR31, c[0x0][0x370] ;  /* 0x00006e00ff1f77ac */ /* 0x000ee20008000800 */
[----:B------:R-:W-:Y:S02]  /*4100*/  HFMA2 R13, -RZ, RZ, 0, 0 ;  /* 0x00000000ff0d7431 */ /* 0x000fe400000001ff */
[----:B------:R-:W-:Y:S01]  /*4110*/  IMAD.MOV.U32 R15, RZ, RZ, 0x1 ;  /* 0x00000001ff0f7424 */ /* 0x000fe200078e00ff */
[----:B------:R-:W-:Y:S01]  /*4120*/  MOV R7, 0x2000 ;  /* 0x0000200000077802 */ /* 0x000fe20000000f00 */
[----:B------:R-:W3:Y:S01]  /*4130*/  LDCU.128 UR44, c[0x0][0xb10] ;  /* 0x00016200ff2c77ac */ /* 0x000ee20008000c00 */
[----:B------:R-:W-:Y:S01]  /*4140*/  IMAD.MOV.U32 R14, RZ, RZ, RZ ;  /* 0x000000ffff0e7224 */ /* 0x000fe200078e00ff */
[----:B------:R-:W4:Y:S01]  /*4150*/  LDC.64 R16, c[0x0][0x348] ;  /* 0x0000d200ff107b82 */ /* 0x000f220000000a00 */
[----:B------:R-:W1:Y:S01]  /*4160*/  LDCU UR30, c[0x0][0x374] ;  /* 0x00006e80ff1e77ac */ /* 0x000e620008000800 */
[----:B------:R-:W2:Y:S06]  /*4170*/  LDCU UR15, c[0x0][0xb0c] ;  /* 0x00016180ff0f77ac */ /* 0x000eac0008000800 */
[----:B------:R-:W4:Y:S01]  /*4180*/  LDC.64 R2, c[0x0][0x888] ;  /* 0x00022200ff027b82 */ /* 0x000f220000000a00 */
[----:B------:R-:W4:Y:S01]  /*4190*/  LDCU UR49, c[0x0][0xb20] ;  /* 0x00016400ff3177ac */ /* 0x000f220008000800 */
[----:B------:R-:W4:Y:S06]  /*41a0*/  LDCU UR4, c[0x0][0xb30] ;  /* 0x00016600ff0477ac */ /* 0x000f2c0008000800 */
[----:B------:R-:W4:Y:S01]  /*41b0*/  LDC.64 R4, c[0x0][0x890] ;  /* 0x00022400ff047b82 */ /* 0x000f220000000a00 */
[----:B------:R-:W-:Y:S01]  /*41c0*/  UMOV UR21, 0x400 ;  /* 0x0000040000157882 */ /* 0x000fe20000000000 */
[----:B---3--:R-:W-:-:S02]  /*41d0*/  UIMAD.WIDE.U32 UR6, UR31, UR44, URZ ;  /* 0x0000002c1f0672a5 */ /* 0x008fc4000f8e00ff */
[----:B-1----:R-:W-:Y:S02]  /*41e0*/  UIMAD.WIDE.U32 UR8, UR30, UR47, URZ ;  /* 0x0000002f1e0872a5 */ /* 0x002fe4000f8e00ff */
[----:B--2---:R-:W-:Y:S02]  /*41f0*/  ULEA UR21, UR10, UR21, 0x18 ;  /* 0x000000150a157291 */ /* 0x004fe4000f8ec0ff */
[----:B------:R-:W-:Y:S02]  /*4200*/  UPLOP3.LUT UP3, UPT, UPT, UPT, UPT, 0x40, 0x4 ;  /* 0x000000000004789c */ /* 0x000fe40003f6e870 */
[----:B------:R-:W-:Y:S02]  /*4210*/  UIADD3 UR37, UPT, UPT, UR21, 0x58, URZ ;  /* 0x0000005815257890 */ /* 0x000fe4000fffe0ff */
[----:B------:R-:W-:Y:S02]  /*4220*/  UIADD3 UR33, UPT, UPT, UR21, 0x40, URZ ;  /* 0x0000004015217890 */ /* 0x000fe4000fffe0ff */
[----:B------:R-:W-:-:S02]  /*4230*/  UIADD3 UR25, UPT, UPT, UR21, 0x48, URZ ;  /* 0x0000004815197890 */ /* 0x000fc4000fffe0ff */
[----:B------:R-:W-:Y:S01]  /*4240*/  UIADD3 UR17, UPT, UPT, UR21, 0x50, URZ ;  /* 0x0000005015117890 */ /* 0x000fe2000fffe0ff */
[----:B------:R-:W-:Y:S01]  /*4250*/  UMOV UR6, UR7 ;  /* 0x0000000700067c82 */ /* 0x000fe20008000000 */
[----:B------:R-:W-:Y:S01]  /*4260*/  UMOV UR41, UR9 ;  /* 0x0000000900297c82 */ /* 0x000fe20008000000 */
[----:B------:R-:W-:Y:S02]  /*4270*/  UISETP.GE.AND UP0, UPT, UR42, 0x1, UPT ;  /* 0x000000012a00788c */ /* 0x000fe4000bf06270 */
[----:B------:R-:W-:Y:S01]  /*4280*/  UISETP.NE.AND UP4, UPT, UR42, 0x1, UPT ;  /* 0x000000012a00788c */ /* 0x000fe2000bf85270 */
[----:B------:R-:W1:Y:S01]  /*4290*/  LDCU.64 UR22, c[0x0][0xb28] ;  /* 0x00016500ff1677ac */ /* 0x000e620008000a00 */
[----:B------:R-:W-:Y:S02]  /*42a0*/  UISETP.NE.AND UP6, UPT, UR15, 0x1, UPT ;  /* 0x000000010f00788c */ /* 0x000fe4000bfc5270 */
[----:B------:R-:W-:Y:S02]  /*42b0*/  UISETP.NE.AND UP5, UPT, UR46, 0x1, UPT ;  /* 0x000000012e00788c */ /* 0x000fe4000bfa5270 */
[----:B------:R-:W-:-:S02]  /*42c0*/  UPRMT UR37, UR10, 0x654, UR37 ;  /* 0x000006540a257896 */ /* 0x000fc40008000025 */
[----:B------:R-:W-:Y:S02]  /*42d0*/  USHF.R.U32.HI UR43, URZ, UR45, UR6 ;  /* 0x0000002dff2b7299 */ /* 0x000fe40008011606 */
[----:B------:R-:W-:Y:S02]  /*42e0*/  UPRMT UR40, UR10, 0x654, UR33 ;  /* 0x000006540a287896 */ /* 0x000fe40008000021 */
[----:B------:R-:W-:Y:S02]  /*42f0*/  UPRMT UR39, UR10, 0x654, UR25 ;  /* 0x000006540a277896 */ /* 0x000fe40008000019 */
[----:B------:R-:W-:Y:S02]  /*4300*/  UPRMT UR38, UR10, 0x654, UR17 ;  /* 0x000006540a267896 */ /* 0x000fe40008000011 */
[----:B----4-:R-:W-:Y:S02]  /*4310*/  USHF.R.U32.HI UR41, URZ, UR49, UR41 ;  /* 0x00000031ff297299 */ /* 0x010fe40008011629 */
[----:B------:R-:W-:-:S11]  /*4320*/  UISETP.NE.AND UP2, UPT, UR4, 0x1, UPT ;  /* 0x000000010400788c */ /* 0x000fd6000bf45270 */
.L_x_85:
[C---:B------:R-:W-:Y:S02]  /*4330*/  LEA R12, R14.reuse, UR21, 0x3 ;  /* 0x000000150e0c7c11 */ /* 0x040fe4000f8e18ff */
[----:B------:R-:W-:Y:S02]  /*4340*/  SHF.L.U32 R9, R13, 0x1f, RZ ;  /* 0x0000001f0d097819 */ /* 0x000fe400000006ff */
[----:B------:R-:W-:Y:S02]  /*4350*/  LEA R10, R14, UR21, 0x4 ;  /* 0x000000150e0a7c11 */ /* 0x000fe4000f8e20ff */
[----:B--2---:R-:W2:Y:S02]  /*4360*/  SYNCS.PHASECHK.TRANS64.TRYWAIT P0, [R12+URZ+0x90], R9 ;  /* 0x000090090c0075a7 */ /* 0x004ea400080011ff */
[----:B--2---:R-:W-:Y:S05]  /*4370*/  @!P0 BRA `(.L_x_75) ;  /* 0x0000005800d48947 */ /* 0x004fea0003800000 */
.L_x_165:
[----:B--2---:R-:W2:Y:S01]  /*4380*/  LDS.128 R8, [R10+0x120] ;  /* 0x000120000a087984 */ /* 0x004ea20000000c00 */
[----:B------:R-:W-:Y:S01]  /*4390*/  UISETP.GE.AND UP0, UPT, UR42, 0x1, UPT ;  /* 0x000000012a00788c */ /* 0x000fe2000bf06270 */
[----:B------:R-:W-:Y:S01]  /*43a0*/  @!PT LDS RZ, [RZ] ;  /* 0x00000000fffff984 */ /* 0x000fe20000000800 */
[----:B------:R-:W-:Y:S01]  /*43b0*/  @!PT LDS RZ, [RZ] ;  /* 0x00000000fffff984 */ /* 0x000fe20000000800 */
[----:B------:R-:W-:Y:S01]  /*43c0*/  @!PT LDS RZ, [RZ] ;  /* 0x00000000fffff984 */ /* 0x000fe20000000800 */
[----:B------:R-:W-:Y:S01]  /*43d0*/  @!PT LDS RZ, [RZ] ;  /* 0x00000000fffff984 */ /* 0x000fe20000000800 */
[----:B------:R3:W-:Y:S06]  /*43e0*/  MEMBAR.ALL.CTA ;  /* 0x0000000000007992 */ /* 0x0007ec0000008000 */
[----:B---3--:R-:W3:Y:S01]  /*43f0*/  FENCE.VIEW.ASYNC.S ;  /* 0x00000000000073c6 */ /* 0x008ee20000000000 */
[----:B--2---:R-:W-:Y:S11]  /*4400*/  LOP3.LUT P0, RZ, R10, 0x1, RZ, 0xc0, !PT ;  /* 0x000000010aff7812 */ /* 0x004ff6000780c0ff */
[----:B------:R-:W-:Y:S02]  /*4410*/  @!UPT UIADD3 URZ, UPT, UPT, URZ, URZ, URZ ;  /* 0x000000fffffff290 */ /* 0x000fe4000fffe0ff */
[----:B---3--:R-:W-:Y:S01]  /*4420*/  VOTEU.ANY UP1, P0 ;  /* 0x0000000000ff7886 */ /* 0x008fe20000020100 */
[----:B------:R-:W-:Y:S11]  /*4430*/  PLOP3.LUT P0, PT, PT, PT, UP1, 0x80, 0x8 ;  /* 0x000000000008781c */ /* 0x000ff60003f0f018 */
[----:B------:R-:W-:Y:S02]  /*4440*/  @!UPT UIADD3 URZ, UPT, UPT, URZ, URZ, URZ ;  /* 0x000000fffffff290 */ /* 0x000fe4000fffe0ff */
[----:B------:R-:W-:Y:S02]  /*4450*/  @P0 SHF.R.U32.HI R0, RZ, 0x10, R9 ;  /* 0x00000010ff000819 */ /* 0x000fe40000011609 */
[----:B------:R-:W-:Y:S02]  /*4460*/  @P0 MOV R6, R8 ;  /* 0x0000000800060202 */ /* 0x000fe40000000f00 */
[----:B------:R-:W-:Y:S01]  /*4470*/  @P0 R2UR UR4, R0 ;  /* 0x00000000000402ca */ /* 0x000fe200000e0000 */
[----:B------:R-:W-:Y:S01]  /*4480*/  VIADD R0, R12, 0xa0 ;  /* 0x000000a00c007836 */ /* 0x000fe20000000000 */
[----:B------:R-:W-:Y:S02]  /*4490*/  @P0 LOP3.LUT R8, R9, 0xffff, RZ, 0xc0, !PT ;  /* 0x0000ffff09080812 */ /* 0x000fe400078ec0ff */
[----:B------:R-:W-:Y:S02]  /*44a0*/  @P0 R2UR UR6, R6 ;  /* 0x00000000060602ca */ /* 0x000fe400000e0000 */
[----:B------:R-:W-:Y:S02]  /*44b0*/  PRMT R0, RZ, 0x654, R0 ;  /* 0x00000654ff007816 */ /* 0x000fe40000000000 */
[----:B------:R-:W-:Y:S02]  /*44c0*/  @P0 R2UR UR5, R8 ;  /* 0x00000000080502ca */ /* 0x000fe400000e0000 */
[----:B------:R2:W-:Y:S03]  /*44d0*/  SYNCS.ARRIVE.TRANS64.RED.A1T0 RZ, [R0+URZ], RZ ;  /* 0x000000ff00ff79a7 */ /* 0x0005e600081004ff */
[----:B------:R-:W-:Y:S04]  /*44e0*/  @UP1 UMOV UR29, UR4 ;  /* 0x00000004001d1c82 */ /* 0x000fe80008000000 */
[----:B------:R-:W-:Y:S04]  /*44f0*/  @UP1 UMOV UR14, UR6 ;  /* 0x00000006000e1c82 */ /* 0x000fe80008000000 */
[----:B------:R-:W-:Y:S01]  /*4500*/  @UP1 UMOV UR13, UR5 ;  /* 0x00000005000d1c82 */ /* 0x000fe20008000000 */
[----:B------:R-:W-:Y:S05]  /*4510*/  BRA.U !UP0, `(.L_x_76) ;  /* 0x0000000108a47547 */ /* 0x000fea000b800000 */
[----:B------:R-:W-:Y:S02]  /*4520*/  UIMAD.WIDE.U32 UR18, UR13, UR47, URZ ;  /* 0x0000002f0d1272a5 */ /* 0x000fe4000f8e00ff */
[----:B------:R-:W-:Y:S02]  /*4530*/  UIMAD.WIDE.U32 UR26, UR14, UR44, URZ ;  /* 0x0000002c0e1a72a5 */ /* 0x000fe4000f8e00ff */
[----:B------:R-:W-:Y:S02]  /*4540*/  USEL UR4, UR30, UR41, !UP5 ;  /* 0x000000291e047287 */ /* 0x000fe4000e800000 */
[----:B------:R-:W-:Y:S02]  /*4550*/  USEL UR7, UR31, UR43, !UP6 ;  /* 0x0000002b1f077287 */ /* 0x000fe4000f000000 */
[----:B-1----:R-:W-:Y:S02]  /*4560*/  UIMAD.WIDE.U32 UR8, UR4, UR22, URZ ;  /* 0x00000016040872a5 */ /* 0x002fe4000f8e00ff */
[----:B------:R-:W-:Y:S01]  /*4570*/  UIMAD.WIDE.U32 UR10, UR7, UR22, URZ ;  /* 0x00000016070a72a5 */ /* 0x000fe2000f8e00ff */
[----:B------:R-:W-:Y:S02]  /*4580*/  UMOV UR5, UR19 ;  /* 0x0000001300057c82 */ /* 0x000fe40008000000 */
[----:B------:R-:W-:Y:S03]  /*4590*/  USHF.R.U32.HI UR6, URZ, UR49, UR5 ;  /* 0x00000031ff067299 */ /* 0x000fe60008011605 */
[----:B------:R-:W-:Y:S01]  /*45a0*/  UMOV UR5, UR27 ;  /* 0x0000001b00057c82 */ /* 0x000fe20008000000 */
[----:B------:R-:W-:Y:S02]  /*45b0*/  USEL UR6, UR13, UR6, !UP5 ;  /* 0x000000060d067287 */ /* 0x000fe4000e800000 */
[----:B------:R-:W-:Y:S03]  /*45c0*/  USHF.R.U32.HI UR12, URZ, UR45, UR5 ;  /* 0x0000002dff0c7299 */ /* 0x000fe60008011605 */
[----:B------:R-:W-:Y:S02]  /*45d0*/  UMOV UR5, UR9 ;  /* 0x0000000900057c82 */ /* 0x000fe40008000000 */
[----:B------:R-:W-:Y:S03]  /*45e0*/  @UP4 USHF.R.U32.HI UR4, URZ, UR23, UR5 ;  /* 0x00000017ff044299 */ /* 0x000fe60008011605 */
[----:B------:R-:W-:Y:S01]  /*45f0*/  UMOV UR5, UR11 ;  /* 0x0000000b00057c82 */ /* 0x000fe20008000000 */
[----:B------:R-:W-:Y:S02]  /*4600*/  UIMAD UR4, UR42, UR4, URZ ;  /* 0x000000042a0472a4 */ /* 0x000fe4000f8e02ff */
[----:B------:R-:W-:Y:S02]  /*4610*/  @UP4 USHF.R.U32.HI UR7, URZ, UR23, UR5 ;  /* 0x00000017ff074299 */ /* 0x000fe40008011605 */
[----:B------:R-:W-:Y:S02]  /*4620*/  UIMAD.WIDE.U32 UR10, UR6, UR22, URZ ;  /* 0x00000016060a72a5 */ /* 0x000fe4000f8e00ff */
[----:B------:R-:W-:Y:S02]  /*4630*/  USEL UR5, UR14, UR12, !UP6 ;  /* 0x0000000c0e057287 */ /* 0x000fe4000f000000 */
[----:B------:R-:W-:Y:S02]  /*4640*/  UIMAD UR8, UR42, UR7, URZ ;  /* 0x000000072a0872a4 */ /* 0x000fe4000f8e02ff */
[----:B------:R-:W-:Y:S03]  /*4650*/  UISETP.GE.AND UP0, UPT, UR6, UR4, UPT ;  /* 0x000000040600728c */ /* 0x000fe6000bf06270 */
[----:B------:R-:W-:Y:S01]  /*4660*/  UMOV UR4, UR11 ;  /* 0x0000000b00047c82 */ /* 0x000fe20008000000 */
[----:B------:R-:W-:Y:S02]  /*4670*/  UISETP.GE.OR UP0, UPT, UR5, UR8, UP0 ;  /* 0x000000080500728c */ /* 0x000fe40008706670 */
[----:B------:R-:W-:Y:S02]  /*4680*/  USHF.R.U32.HI UR4, URZ, UR23, UR4 ;  /* 0x00000017ff047299 */ /* 0x000fe40008011604 */
[----:B------:R-:W-:Y:S02]  /*4690*/  UIMAD.WIDE.U32 UR8, UR5, UR22, URZ ;  /* 0x00000016050872a5 */ /* 0x000fe4000f8e00ff */
[----:B------:R-:W-:Y:S04]  /*46a0*/  USEL UR10, UR6, UR4, !UP4 ;  /* 0x00000004060a7287 */ /* 0x000fe8000e000000 */
[----:B------:R-:W-:Y:S01]  /*46b0*/  UIADD3 UR11, UPT, UPT, -UR10, URZ, URZ ;  /* 0x000000ff0a0b7290 */ /* 0x000fe2000fffe1ff */
[----:B------:R-:W-:Y:S02]  /*46c0*/  @!UP0 UMOV UR4, UR9 ;  /* 0x0000000900048c82 */ /* 0x000fe40008000000 */
[----:B------:R-:W-:Y:S02]  /*46d0*/  @!UP0 USHF.R.U32.HI UR4, URZ, UR23, UR4 ;  /* 0x00000017ff048299 */ /* 0x000fe40008011604 */
[----:B------:R-:W-:Y:S02]  /*46e0*/  UIMAD UR8, UR42, UR11, UR6 ;  /* 0x0000000b2a0872a4 */ /* 0x000fe4000f8e0206 */
[----:B------:R-:W-:Y:S04]  /*46f0*/  @!UP0 USEL UR4, UR5, UR4, !UP4 ;  /* 0x0000000405048287 */ /* 0x000fe8000e000000 */
[----:B------:R-:W-:Y:S02]  /*4700*/  @!UP0 UIMAD UR8, UR7, UR8, UR4 ;  /* 0x00000008070882a4 */ /* 0x000fe4000f8e0204 */
[----:B------:R-:W-:Y:S02]  /*4710*/  @!UP0 UIADD3 UR9, UPT, UPT, UR10, -UR4, URZ ;  /* 0x800000040a098290 */ /* 0x000fe4000fffe0ff */
[----:B------:R-:W-:Y:S02]  /*4720*/  UIADD3 UR4, UPT, UPT, -UR5, URZ, URZ ;  /* 0x000000ff05047290 */ /* 0x000fe4000fffe1ff */
[----:B------:R-:W-:Y:S02]  /*4730*/  UIADD3 UR7, UPT, UPT, -UR6, URZ, URZ ;  /* 0x000000ff06077290 */ /* 0x000fe4000fffe1ff */
[----:B------:R-:W-:Y:S02]  /*4740*/  @!UP0 UIMAD UR6, UR9, UR42, UR5 ;  /* 0x0000002a090682a4 */ /* 0x000fe4000f8e0205 */
[----:B------:R-:W-:Y:S02]  /*4750*/  UIMAD UR14, UR15, UR4, UR14 ;  /* 0x000000040f0e72a4 */ /* 0x000fe4000f8e020e */
[----:B------:R-:W-:Y:S01]  /*4760*/  UIMAD UR13, UR46, UR7, UR13 ;  /* 0x000000072e0d72a4 */ /* 0x000fe2000f8e020d */
[----:B------:R-:W-:Y:S02]  /*4770*/  @!UP0 UMOV UR5, UR8 ;  /* 0x0000000800058c82 */ /* 0x000fe40008000000 */
[----:B------:R-:W-:Y:S02]  /*4780*/  UIMAD UR14, UR5, UR15, UR14 ;  /* 0x0000000f050e72a4 */ /* 0x000fe4000f8e020e */
[----:B------:R-:W-:Y:S11]  /*4790*/  UIMAD UR13, UR6, UR46, UR13 ;  /* 0x0000002e060d72a4 */ /* 0x000ff6000f8e020d */
[----:B------:R-:W-:Y:S01]  /*47a0*/  @!UPT UIADD3 URZ, UPT, UPT, URZ, URZ, URZ ;  /* 0x000000fffffff290 */ /* 0x000fe2000fffe0ff */
.L_x_76:
[----:B------:R-:W3:Y:S01]  /*47b0*/  @!UP2 LDCU.128 UR8, c[0x0][0xb10] ;  /* 0x00016200ff08a7ac */ /* 0x000ee20008000c00 */
[C---:B------:R-:W-:Y:S02]  /*47c0*/  ISETP.NE.U32.AND P1, PT, R4.reuse, RZ, PT ;  /* 0x000000ff0400720c */ /* 0x040fe40003f25070 */
[----:B------:R-:W-:Y:S02]  /*47d0*/  ISETP.NE.U32.AND P0, PT, R4, RZ, PT ;  /* 0x000000ff0400720c */ /* 0x000fe40003f05070 */
[C---:B------:R-:W-:Y:S02]  /*47e0*/  ISETP.NE.AND.EX P1, PT, R5.reuse, RZ, PT, P1 ;  /* 0x000000ff0500720c */ /* 0x040fe40003f25310 */
[----:B------:R-:W-:Y:S01]  /*47f0*/  ISETP.NE.AND.EX P0, PT, R5, RZ, PT, P0 ;  /* 0x000000ff0500720c */ /* 0x000fe20003f05300 */
[----:B------:R-:W4:Y:S01]  /*4800*/  @!UP2 LDCU UR5, c[0x0][0xb0c] ;  /* 0x00016180ff05a7ac */ /* 0x000f220008000800 */
[----:B------:R-:W-:Y:S01]  /*4810*/  SHF.L.U32 R9, R15, 0x1f, RZ ;  /* 0x0000001f0f097819 */ /* 0x000fe200000006ff */
[----:B------:R-:W-:Y:S02]  /*4820*/  USHF.L.U32 UR35, UR16, 0x6, URZ ;  /* 0x0000000610237899 */ /* 0x000fe400080006ff */
[----:B------:R-:W-:Y:S02]  /*4830*/  USHF.L.U32 UR34, UR20, 0x8, URZ ;  /* 0x0000000814227899 */ /* 0x000fe400080006ff */
[----:B---3--:R-:W-:Y:S07]  /*4840*/  UIMAD.WIDE.U32 UR6, UR14, UR8, URZ ;  /* 0x000000080e0672a5 */ /* 0x008fee000f8e00ff */
[----:B------:R-:W-:Y:S01]  /*4850*/  @!UP2 UMOV UR4, UR7 ;  /* 0x000000070004ac82 */ /* 0x000fe20008000000 */
[----:B----4-:R-:W-:Y:S02]  /*4860*/  @!UP2 UISETP.NE.AND UP0, UPT, UR5, 0x1, UPT ;  /* 0x000000010500a88c */ /* 0x010fe4000bf05270 */
[----:B------:R-:W-:Y:S02]  /*4870*/  @!UP2 USHF.R.U32.HI UR4, URZ, UR9, UR4 ;  /* 0x00000009ff04a299 */ /* 0x000fe40008011604 */
[----:B------:R-:W-:Y:S02]  /*4880*/  UIMAD.WIDE.U32 UR6, UR13, UR11, URZ ;  /* 0x0000000b0d0672a5 */ /* 0x000fe4000f8e00ff */
[----:B------:R-:W-:Y:S02]  /*4890*/  @!UP2 USEL UR8, UR14, UR4, !UP0 ;  /* 0x000000040e08a287 */ /* 0x000fe4000c000000 */
[----:B------:R-:W-:Y:S03]  /*48a0*/  @!UP2 UISETP.NE.AND UP0, UPT, UR10, 0x1, UPT ;  /* 0x000000010a00a88c */ /* 0x000fe6000bf05270 */
[----:B------:R-:W-:Y:S02]  /*48b0*/  @!UP2 UMOV UR6, UR7 ;  /* 0x000000070006ac82 */ /* 0x000fe40008000000 */
[----:B------:R-:W3:Y:S02]  /*48c0*/  @!UP2 LDCU UR4, c[0x0][0xb20] ;  /* 0x00016400ff04a7ac */ /* 0x000ee40008000800 */
[----:B---3--:R-:W-:Y:S04]  /*48d0*/  @!UP2 USHF.R.U32.HI UR6, URZ, UR4, UR6 ;  /* 0x00000004ff06a299 */ /* 0x008fe80008011606 */
[----:B------:R-:W-:Y:S04]  /*48e0*/  @!UP2 USEL UR6, UR13, UR6, !UP0 ;  /* 0x000000060d06a287 */ /* 0x000fe8000c000000 */
[----:B------:R-:W-:Y:S02]  /*48f0*/  @!UP2 UIADD3 UR4, UPT, UPT, -UR8, UR6, URZ ;  /* 0x000000060804a290 */ /* 0x000fe4000fffe1ff */
[----:B------:R-:W-:Y:S02]  /*4900*/  @!UP2 UIADD3 UR6, UPT, UPT, UR8, -UR6, URZ ;  /* 0x800000060806a290 */ /* 0x000fe4000fffe0ff */
[----:B------:R-:W-:Y:S02]  /*4910*/  @!UP2 UIMAD UR14, UR4, UR5, UR14 ;  /* 0x00000005040ea2a4 */ /* 0x000fe4000f8e020e */
[----:B------:R-:W-:Y:S01]  /*4920*/  @!UP2 UIMAD UR13, UR6, UR10, UR13 ;  /* 0x0000000a060da2a4 */ /* 0x000fe2000f8e020d */
[----:B------:R-:W-:Y:S11]  /*4930*/  BRA.U UP3, `(.L_x_77) ;  /* 0x0000000103107547 */ /* 0x000ff6000b800000 */
[----:B--2---:R-:W-:Y:S04]  /*4940*/  MOV R0, UR48 ;  /* 0x0000003000007c02 */ /* 0x004fe80008000f00 */
[----:B------:R-:W-:Y:S04]  /*4950*/  SHF.L.U32 R11, R0, 0x1f, RZ ;  /* 0x0000001f000b7819 */ /* 0x000fe800000006ff */
[----:B------:R-:W2:Y:S02]  /*4960*/  SYNCS.PHASECHK.TRANS64.TRYWAIT P2, [UR21+0x88], R11 ;  /* 0x0000880bff0075a7 */ /* 0x000ea40008041115 */
[----:B--2---:R-:W-:Y:S05]  /*4970*/  @!P2 BRA `(.L_x_78) ;  /* 0x000000540068a947 */ /* 0x004fea0003800000 */
.L_x_77:
[----:B------:R-:W-:Y:S05]  /*4980*/  @!P1 BRA `(.L_x_79) ;  /* 0x0000000000309947 */ /* 0x000fea0003800000 */
[----:B------:R-:W-:Y:S01]  /*4990*/  ISETP.NE.U32.AND P1, PT, R2, RZ, PT ;  /* 0x000000ff0200720c */ /* 0x000fe20003f25070 */
[----:B------:R-:W3:Y:S01]  /*49a0*/  LDCU.64 UR4, c[0x0][0x358] ;  /* 0x00006b00ff0477ac */ /* 0x000ee20008000a00 */
[----:B------:R-:W-:Y:S02]  /*49b0*/  IMAD.MOV.U32 R81, RZ, RZ, 0x1 ;  /* 0x00000001ff517424 */ /* 0x000fe400078e00ff */
[----:B------:R-:W-:Y:S11]  /*49c0*/  ISETP.NE.AND.EX P1, PT, R3, RZ, PT, P1 ;  /* 0x000000ff0300720c */ /* 0x000ff60003f25310 */
[----:B------:R-:W-:Y:S02]  /*49d0*/  @!UPT UIADD3 URZ, UPT, UPT, URZ, URZ, URZ ;  /* 0x000000fffffff290 */ /* 0x000fe4000fffe0ff */
[----:B--2---:R-:W2:Y:S01]  /*49e0*/  @P1 LDC.64 R10, c[0x0][0x888] ;  /* 0x00022200ff0a1b82 */ /* 0x004ea20000000a00 */
[----:B------:R-:W-:Y:S04]  /*49f0*/  @P1 IMAD R0, R4, UR36, RZ ;  /* 0x0000002404001c24 */ /* 0x000fe8000f8e02ff */
[----:B--2---:R-:W-:Y:S04]  /*4a00*/  @P1 IMAD.WIDE R10, R0, 0x4, R10 ;  /* 0x00000004000a1825 */ /* 0x004fe800078e020a */
[----:B------:R-:W-:Y:S01]  /*4a10*/  HFMA2 R0, -RZ, RZ, 0, 5.9604644775390625e-08 ;  /* 0x00000001ff007431 */ /* 0x000fe200000001ff */
[----:B---3-5:R3:W5:Y:S04]  /*4a20*/  @P1 LDG.E R41, desc[UR4][R10.64] ;  /* 0x000000040a291981 */ /* 0x028768000c1e1900 */
[----:B------:R-:W-:Y:S01]  /*4a30*/  @!P1 PRMT R81, R0, 0x7610, R81 ;  /* 0x0000761000519816 */ /* 0x000fe20000000051 */
[----:B---3--:R-:W4:Y:S06]  /*4a40*/  @!P1 LDC R41, c[0x0][0x880] ;  /* 0x00022000ff299b82 */ /* 0x008f2c0000000800 */
.L_x_79:
[----:B----45:R-:W-:Y:S01]  /*4a50*/  @!P0 FSETP.EQ.AND P1, PT, R41, RZ, PT ;  /* 0x000000ff2900820b */ /* 0x030fe20003f22000 */
[----:B------:R-:W-:Y:S01]  /*4a60*/  @!UPT UIADD3 URZ, UPT, UPT, URZ, URZ, URZ ;  /* 0x000000fffffff290 */ /* 0x000fe2000fffe0ff */
[----:B------:R-:W-:Y:S11]  /*4a70*/  @!P0 BRA `(.L_x_80) ;  /* 0x0000000000188947 */ /* 0x000ff60003800000 */
[----:B------:R-:W-:Y:S02]  /*4a80*/  LOP3.LUT P0, RZ, R81, 0xff, RZ, 0xc0, !PT ;  /* 0x000000ff51ff7812 */ /* 0x000fe4000780c0ff */
[----:B------:R-:W-:Y:S04]  /*4a90*/  ISETP.NE.U32.AND P1, PT, R2, RZ, PT ;  /* 0x000000ff0200720c */ /* 0x000fe80003f25070 */
[----:B------:R-:W-:Y:S04]  /*4aa0*/  ISETP.NE.AND.EX P1, PT, R3, RZ, PT, P1 ;  /* 0x000000ff0300720c */ /* 0x000fe80003f25310 */
[----:B------:R-:W-:Y:S03]  /*4ab0*/  PLOP3.LUT P1, PT, P1, PT, PT, 0x8, 0x80 ;  /* 0x000000000080781c */ /* 0x000fe60000f2e170 */
[----:B------:R-:W-:Y:S11]  /*4ac0*/  @P0 FSETP.EQ.AND P1, PT, R41, RZ, PT ;  /* 0x000000ff2900020b */ /* 0x000ff60003f22000 */
[----:B------:R-:W-:Y:S02]  /*4ad0*/  @!UPT UIADD3 URZ, UPT, UPT, URZ, URZ, URZ ;  /* 0x000000fffffff290 */ /* 0x000fe4000fffe0ff */
.L_x_80:
[----:B------:R-:W3:Y:S01]  /*4ae0*/  SYNCS.PHASECHK.TRANS64.TRYWAIT P2, [UR21+0x60], R9 ;  /* 0x00006009ff0075a7 */ /* 0x000ee20008041115 */
[----:B------:R-:W-:Y:S04]  /*4af0*/  ELECT P0, URZ, PT ;  /* 0x0000000000ff782f */ /* 0x000fe80003800000 */
[----:B------:R-:W-:Y:S11]  /*4b00*/  PLOP3.LUT P1, PT, P1, P0, PT, 0xf2, 0x2f ;  /* 0x00000000002f781c */ /* 0x000ff60000f21e72 */
[----:B------:R-:W-:Y:S02]  /*4b10*/  @!UPT UIADD3 URZ, UPT, UPT, URZ, URZ, URZ ;  /* 0x000000fffffff290 */ /* 0x000fe4000fffe0ff */
[----:B------:R-:W-:Y:S05]  /*4b20*/  @!P1 IADD3 R8, P0, PT, R16, 0x580, RZ ;  /* 0x0000058010089810 */ /* 0x000fea0007f1e0ff */
[----:B------:R-:W-:Y:S01]  /*4b30*/  @!P1 IMAD.X R6, RZ, RZ, R17, P0 ;  /* 0x000000ffff069224 */ /* 0x000fe200000e0611 */
[----:B---3--:R-:W-:Y:S07]  /*4b40*/  @!P2 BRA `(.L_x_81) ;  /* 0x00000054000ca947 */ /* 0x008fee0003800000 */
.L_x_168:
[----:B------:R-:W-:Y:S01]  /*4b50*/  @!P1 R2UR UR5, R8 ;  /* 0x00000000080592ca */ /* 0x000fe200000e0000 */
[----:B------:R-:W-:Y:S01]  /*4b60*/  VOTEU.ALL UP0, P1 ;  /* 0x0000000000ff7886 */ /* 0x000fe20000800000 */
[----:B------:R-:W-:Y:S01]  /*4b70*/  @!P1 R2UR UR4, R6 ;  /* 0x00000000060492ca */ /* 0x000fe200000e0000 */
[----:B--2---:R-:W-:Y:S01]  /*4b80*/  @!P1 IMAD.MOV.U32 R0, RZ, RZ, 0x2000 ;  /* 0x00002000ff009424 */ /* 0x004fe200078e00ff */
[----:B------:R-:W-:Y:S01]  /*4b90*/  UMOV UR6, 0x0 ;  /* 0x0000000000067882 */ /* 0x000fe20000000000 */
[----:B------:R-:W-:Y:S01]  /*4ba0*/  UMOV UR7, 0x10000000 ;  /* 0x1000000000077882 */ /* 0x000fe20000000000 */
[----:B------:R-:W-:Y:S01]  /*4bb0*/  @!UP0 UIADD3 UR32, UPT, UPT, UR21, 0x400, URZ ;  /* 0x0000040015208890 */ /* 0x000fe2000fffe0ff */
[----:B------:R-:W-:Y:S01]  /*4bc0*/  @!P1 IADD3 R8, P0, PT, R16, 0x580, RZ ;  /* 0x0000058010089810 */ /* 0x000fe20007f1e0ff */
[----:B------:R-:W-:Y:S04]  /*4bd0*/  VOTEU.ALL UP0, P1 ;  /* 0x0000000000ff7886 */ /* 0x000fe80000800000 */
[----:B------:R-:W-:Y:S02]  /*4be0*/  @!P1 IMAD.X R6, RZ, RZ, R17, P0 ;  /* 0x000000ffff069224 */ /* 0x000fe400000e0611 */
[----:B------:R-:W-:Y:S02]  /*4bf0*/  IMAD.U32 R10, RZ, RZ, UR5 ;  /* 0x00000005ff0a7e24 */ /* 0x000fe4000f8e00ff */
[----:B------:R-:W-:Y:S03]  /*4c00*/  IMAD.U32 R11, RZ, RZ, UR4 ;  /* 0x00000004ff0b7e24 */ /* 0x000fe6000f8e00ff */
[----:B------:R-:W-:Y:S02]  /*4c10*/  @!P1 R2UR UR4, R10 ;  /* 0x000000000a0492ca */ /* 0x000fe400000e0000 */
[----:B------:R-:W-:Y:S11]  /*4c20*/  @!P1 R2UR UR5, R11 ;  /* 0x000000000b0592ca */ /* 0x000ff600000e0000 */
[----:B------:R-:W-:Y:S02]  /*4c30*/  @!UPT UIADD3 URZ, UPT, UPT, URZ, URZ, URZ ;  /* 0x000000fffffff290 */ /* 0x000fe4000fffe0ff */
[----:B------:R2:W-:Y:S01]  /*4c40*/  @!UP0 UTMALDG.3D [UR32], [UR4], desc[UR6] ;  /* 0x00000620040085b4 */ /* 0x0005e20008011000 */
[----:B------:R2:W-:Y:S01]  /*4c50*/  @!P1 SYNCS.ARRIVE.TRANS64.RED.A0TR RZ, [UR21+0x40], R0 ;  /* 0x00004000ffff99a7 */ /* 0x0005e20008300415 */
[----:B------:R-:W-:Y:S01]  /*4c60*/  SYNCS.ARRIVE.TRANS64.RED.A1T0 RZ, [UR40], RZ ;  /* 0x000000ffffff79a7 */ /* 0x000fe20008100428 */
[----:B------:R-:W3:Y:S02]  /*4c70*/  SYNCS.PHASECHK.TRANS64.TRYWAIT P2, [UR21+0x68], R9 ;  /* 0x00006809ff0075a7 */ /* 0x000ee40008041115 */
[----:B--23--:R-:W-:Y:S05]  /*4c80*/  @!P2 BRA `(.L_x_82) ;  /* 0x0000005000d4a947 */ /* 0x00cfea0003800000 */
.L_x_170:
        /* <DEDUP_REMOVED lines=8> */
[----:B------:R-:W-:Y:S01]  /*4d10*/  @!UP0 UIADD3 UR24, UPT, UPT, UR21, 0x2400, URZ ;  /* 0x0000240015188890 */ /* 0x000fe2000fffe0ff */
[----:B------:R-:W-:Y:S01]  /*4d20*/  VOTEU.ALL UP0, P1 ;  /* 0x0000000000ff7886 */ /* 0x000fe20000800000 */
[----:B------:R-:W-:Y:S01]  /*4d30*/  UMOV UR27, UR35 ;  /* 0x00000023001b7c82 */ /* 0x000fe20008000000 */
[----:B------:R-:W-:Y:S02]  /*4d40*/  UMOV UR28, UR36 ;  /* 0x00000024001c7c82 */ /* 0x000fe40008000000 */
[----:B------:R-:W-:Y:S02]  /*4d50*/  IMAD.U32 R10, RZ, RZ, UR5 ;  /* 0x00000005ff0a7e24 */ /* 0x000fe4000f8e00ff */
[----:B------:R-:W-:Y:S02]  /*4d60*/  IMAD.U32 R11, RZ, RZ, UR4 ;  /* 0x00000004ff0b7e24 */ /* 0x000fe4000f8e00ff */
[----:B------:R-:W-:Y:S01]  /*4d70*/  @!P1 IMAD.X R6, RZ, RZ, R17, P0 ;  /* 0x000000ffff069224 */ /* 0x000fe200000e0611 */
        /* <DEDUP_REMOVED lines=8> */
.L_x_172:
[----:B------:R-:W-:Y:S01]  /*4e00*/  @!P1 R2UR UR5, R8 ;  /* 0x00000000080592ca */ /* 0x000fe200000e0000 */
[----:B------:R-:W-:Y:S01]  /*4e10*/  VOTEU.ALL UP0, P1 ;  /* 0x0000000000ff7886 */ /* 0x000fe20000800000 */
[----:B------:R-:W-:Y:S01]  /*4e20*/  @!P1 R2UR UR4, R6 ;  /* 0x00000000060492ca */ /* 0x000fe200000e0000 */
[----:B--2---:R-:W-:Y:S01]  /*4e30*/  @!P1 IMAD.MOV.U32 R0, RZ, RZ, 0x2000 ;  /* 0x00002000ff009424 */ /* 0x004fe200078e00ff */
[----:B------:R-:W-:Y:S01]  /*4e40*/  UMOV UR6, 0x0 ;  /* 0x0000000000067882 */ /* 0x000fe20000000000 */
[----:B------:R-:W-:Y:S01]  /*4e50*/  UMOV UR7, 0x10000000 ;  /* 0x1000000000077882 */ /* 0x000fe20000000000 */
[----:B------:R-:W-:Y:S01]  /*4e60*/  @!UP0 UIADD3 UR18, UPT, UPT, UR34, 0x80, URZ ;  /* 0x0000008022128890 */ /* 0x000fe2000fffe0ff */
[----:B------:R-:W-:Y:S01]  /*4e70*/  VIADD R14, R14, 0x1 ;  /* 0x000000010e0e7836 */ /* 0x000fe20000000000 */
[----:B------:R-:W-:Y:S01]  /*4e80*/  @!UP0 UIADD3 UR16, UPT, UPT, UR21, 0x4400, URZ ;  /* 0x0000440015108890 */ /* 0x000fe2000fffe0ff */
[----:B------:R-:W-:Y:S01]  /*4e90*/  VOTEU.ALL UP0, P1 ;  /* 0x0000000000ff7886 */ /* 0x000fe20000800000 */
[----:B------:R-:W-:Y:S01]  /*4ea0*/  UMOV UR19, UR35 ;  /* 0x0000002300137c82 */ /* 0x000fe20008000000 */
[----:B------:R-:W-:Y:S02]  /*4eb0*/  UMOV UR20, UR36 ;  /* 0x0000002400147c82 */ /* 0x000fe40008000000 */
        /* <DEDUP_REMOVED lines=10> */
.L_x_174:
[----:B------:R-:W-:Y:S01]  /*4f60*/  @!P1 IADD3 R6, P0, PT, R16, 0x580, RZ ;  /* 0x0000058010069810 */ /* 0x000fe20007f1e0ff */
[----:B------:R-:W-:Y:S01]  /*4f70*/  VOTEU.ALL UP0, P1 ;  /* 0x0000000000ff7886 */ /* 0x000fe20000800000 */
[----:B------:R-:W-:Y:S01]  /*4f80*/  UMOV UR6, 0x0 ;  /* 0x0000000000067882 */ /* 0x000fe20000000000 */
[----:B------:R-:W-:Y:S01]  /*4f90*/  UMOV UR7, 0x10000000 ;  /* 0x1000000000077882 */ /* 0x000fe20000000000 */
[----:B------:R-:W-:Y:S01]  /*4fa0*/  @!P1 R2UR UR5, R6 ;  /* 0x00000000060592ca */ /* 0x000fe200000e0000 */
[----:B--2---:R-:W-:Y:S01]  /*4fb0*/  @!P1 IMAD.X R0, RZ, RZ, R17, P0 ;  /* 0x000000ffff009224 */ /* 0x004fe200000e0611 */
[----:B------:R-:W-:Y:S01]  /*4fc0*/  @!UP0 UIADD3 UR10, UPT, UPT, UR34, 0xc0, URZ ;  /* 0x000000c0220a8890 */ /* 0x000fe2000fffe0ff */
[----:B------:R-:W-:Y:S01]  /*4fd0*/  R2UR UR18, R83 ;  /* 0x00000000531272ca */ /* 0x000fe200000e0000 */
[----:B------:R-:W-:Y:S01]  /*4fe0*/  @!UP0 UIADD3 UR8, UPT, UPT, UR21, 0x6400, URZ ;  /* 0x0000640015088890 */ /* 0x000fe2000fffe0ff */
[----:B------:R-:W-:Y:S01]  /*4ff0*/  R2UR UR16, R84 ;  /* 0x00000000541072ca */ /* 0x000fe200000e0000 */
[----:B------:R-:W-:Y:S01]  /*5000*/  @!UP0 UIADD3 UR9, UPT, UPT, UR21, 0x58, URZ ;  /* 0x0000005815098890 */ /* 0x000fe2000fffe0ff */
[----:B------:R-:W-:Y:S01]  /*5010*/  @!P1 R2UR UR4, R0 ;  /* 0x00000000000492ca */ /* 0x000fe200000e0000 */
[----:B------:R-:W-:Y:S01]  /*5020*/  VOTEU.ALL UP0, P1 ;  /* 0x0000000000ff7886 */ /* 0x000fe20000800000 */
[----:B------:R-:W-:Y:S01]  /*5030*/  UMOV UR11, UR35 ;  /* 0x00000023000b7c82 */ /* 0x000fe20008000000 */
[----:B------:R-:W-:Y:S01]  /*5040*/  UMOV UR12, UR36 ;  /* 0x00000024000c7c82 */ /* 0x000fe20008000000 */
[C---:B------:R-:W-:Y:S01]  /*5050*/  ISETP.NE.AND P0, PT, R14.reuse, 0x2, PT ;  /* 0x000000020e00780c */ /* 0x040fe20003f05270 */
[----:B------:R-:W-:Y:S01]  /*5060*/  UPLOP3.LUT UP3, UPT, UPT, UPT, UPT, 0x80, 0x8 ;  /* 0x000000000008789c */ /* 0x000fe20003f6f070 */
[----:B------:R-:W-:Y:S01]  /*5070*/  IMAD.U32 R8, RZ, RZ, UR5 ;  /* 0x00000005ff087e24 */ /* 0x000fe2000f8e00ff */
[----:B------:R-:W-:Y:S01]  /*5080*/  LOP3.LUT R15, R15, 0x1, RZ, 0x3c, !PT ;  /* 0x000000010f0f7812 */ /* 0x000fe200078e3cff */
[----:B------:R-:W-:Y:S01]  /*5090*/  UMOV UR36, UR29 ;  /* 0x0000001d00247c82 */ /* 0x000fe20008000000 */
[----:B------:R-:W-:Y:S01]  /*50a0*/  SEL R0, RZ, 0x1, P0 ;  /* 0x00000001ff007807 */ /* 0x000fe20000000000 */
[----:B------:R-:W-:Y:S01]  /*50b0*/  UIADD3 UR20, UPT, UPT, UR13, UR18, URZ ;  /* 0x000000120d147290 */ /* 0x000fe2000fffe0ff */
[----:B------:R-:W-:Y:S01]  /*50c0*/  SEL R14, R14, RZ, P0 ;  /* 0x000000ff0e0e7207 */ /* 0x000fe20000000000 */
[----:B------:R-:W-:Y:S01]  /*50d0*/  UIADD3 UR16, UPT, UPT, UR14, UR16, URZ ;  /* 0x000000100e107290 */ /* 0x000fe2000fffe0ff */
[----:B------:R-:W-:Y:S01]  /*50e0*/  IMAD.U32 R9, RZ, RZ, UR4 ;  /* 0x00000004ff097e24 */ /* 0x000fe2000f8e00ff */
[----:B------:R-:W-:Y:S02]  /*50f0*/  @!P1 R2UR UR4, R8 ;  /* 0x00000000080492ca */ /* 0x000fe400000e0000 */
[----:B------:R-:W-:Y:S02]  /*5100*/  LOP3.LUT R13, R13, R0, RZ, 0x3c, !PT ;  /* 0x000000000d0d7212 */ /* 0x000fe400078e3cff */
[----:B------:R-:W-:Y:S11]  /*5110*/  @!P1 R2UR UR5, R9 ;  /* 0x00000000090592ca */ /* 0x000ff600000e0000 */
[----:B------:R-:W-:Y:S02]  /*5120*/  @!UPT UIADD3 URZ, UPT, UPT, URZ, URZ, URZ ;  /* 0x000000fffffff290 */ /* 0x000fe4000fffe0ff */
[----:B------:R2:W-:Y:S01]  /*5130*/  @!UP0 UTMALDG.3D [UR8], [UR4], desc[UR6] ;  /* 0x00000608040085b4 */ /* 0x0005e20008011000 */
[----:B------:R2:W-:Y:S01]  /*5140*/  @!P1 SYNCS.ARRIVE.TRANS64.RED.A0TR RZ, [UR21+0x58], R7 ;  /* 0x00005807ffff99a7 */ /* 0x0005e20008300415 */
[----:B------:R-:W-:Y:S01]  /*5150*/  SYNCS.ARRIVE.TRANS64.RED.A1T0 RZ, [UR37], RZ ;  /* 0x000000ffffff79a7 */ /* 0x000fe20008100425 */
[----:B------:R-:W-:Y:S05]  /*5160*/  BRA.U UP1, `(.L_x_85) ;  /* 0xfffffff101707547 */ /* 0x000fea000b83ffff */
[----:B------:R-:W-:-:S04]  /*5170*/  SHF.L.U32 R3, R15, 0x1f, RZ ;  /* 0x0000001f0f037819 */ /* 0x000fc800000006ff */
[----:B------:R-:W3:Y:S02]  /*5180*/  SYNCS.PHASECHK.TRANS64.TRYWAIT P0, [UR21+0x60], R3 ;  /* 0x00006003ff0075a7 */ /* 0x000ee40008001115 */
[----:B---3--:R-:W-:Y:S05]  /*5190*/  @!P0 BRA `(.L_x_86) ;  /* 0x0000004c00d88947 */ /* 0x008fea0003800000 */
.L_x_176:
[----:B------:R-:W4:Y:S02]  /*51a0*/  SYNCS.PHASECHK.TRANS64.TRYWAIT P0, [UR21+0x68], R3 ;  /* 0x00006803ff0075a7 */ /* 0x000f240008001115 */
[----:B----4-:R-:W-:Y:S05]  /*51b0*/  @!P0 BRA `(.L_x_87) ;  /* 0x0000004c00e88947 */ /* 0x010fea0003800000 */
.L_x_178:
[----:B------:R-:W4:Y:S02]  /*51c0*/  SYNCS.PHASECHK.TRANS64.TRYWAIT P0, [UR21+0x70], R3 ;  /* 0x00007003ff0075a7 */ /* 0x000f240008001115 */
[----:B----4-:R-:W-:Y:S05]  /*51d0*/  @!P0 BRA `(.L_x_88) ;  /* 0x0000004c00f88947 */ /* 0x010fea0003800000 */
.L_x_180:
[----:B---3--:R-:W-:-:S07]  /*51e0*/  MOV R0, UR21 ;  /* 0x0000001500007c02 */ /* 0x008fce0008000f00 */
.L_x_89:
[----:B---3--:R-:W-:-:S04]  /*51f0*/  SHF.L.U32 R3, R15, 0x1f, RZ ;  /* 0x0000001f0f037819 */ /* 0x008fc800000006ff */
[----:B------:R3:W4:Y:S03]  /*5200*/  SYNCS.PHASECHK.TRANS64.TRYWAIT P0, [R0+URZ+0x78], R3 ;  /* 0x00007803000075a7 */ /* 0x00072600080011ff */
[----:B----4-:R-:W-:Y:S05]  /*5210*/  @!P0 NANOSLEEP.SYNCS 0x989680 ;  /* 0x009896800000895d */ /* 0x010fea0003900000 */
[----:B------:R-:W4:Y:S02]  /*5220*/  @!P0 SYNCS.PHASECHK.TRANS64 P0, [R0+URZ+0x78], R3 ;  /* 0x00007803000085a7 */ /* 0x000f2400080010ff */
[----:B-12-4-:R-:W-:Y:S05]  /*5230*/  @P0 EXIT ;  /* 0x000000000000094d */ /* 0x016fea0003800000 */
[----:B------:R-:W-:Y:S05]  /*5240*/  BRA `(.L_x_89) ;  /* 0xfffffffc00e87947 */ /* 0x000fea000383ffff */
.L_x_74:
[----:B------:R-:W-:-:S06]  /*5250*/  UISETP.GE.AND UP0, UPT, UR17, 0x4, UPT ;  /* 0x000000041100788c */ /* 0x000fcc000bf06270 */
[----:B------:R-:W-:-:S13]  /*5260*/  PLOP3.LUT P0, PT, PT, PT, UP0, 0x80, 0x8 ;  /* 0x000000000008781c */ /* 0x000fda0003f0f008 */
[----:B-1----:R-:W-:Y:S05]  /*5270*/  @!P0 EXIT ;  /* 0x000000000000894d */ /* 0x002fea0003800000 */
[----:B------:R-:W1:Y:S08]  /*5280*/  S2UR UR4, SR_CgaCtaId ;  /* 0x00000000000479c3 */ /* 0x000e700000008800 */
[----:B------:R-:W-:Y:S01]  /*5290*/  BAR.SYNC.DEFER_BLOCKING 0x6, 0xa0 ;  /* 0x0182800000007b1d */ /* 0x000fe20000010000 */
[C---:B------:R-:W-:Y:S01]  /*52a0*/  IMAD.SHL.U32 R5, R94.reuse, 0x40, RZ ;  /* 0x000000405e057824 */ /* 0x040fe200078e00ff */
[C---:B------:R-:W-:Y:S01]  /*52b0*/  R2P PR, R94.reuse, 0x6 ;  /* 0x000000065e007804 */ /* 0x040fe20000000000 */
[C---:B------:R-:W-:Y:S01]  /*52c0*/  IMAD.SHL.U32 R2, R94.reuse, 0x8, RZ ;  /* 0x000000085e027824 */ /* 0x040fe200078e00ff */
[----:B------:R-:W-:Y:S01]  /*52d0*/  CS2R R88, SRZ ;  /* 0x0000000000587805 */ /* 0x000fe2000001ff00 */
[----:B------:R-:W-:Y:S01]  /*52e0*/  IMAD.U32 R37, R94, 0x10000, RZ ;  /* 0x000100005e257824 */ /* 0x000fe200078e00ff */
[----:B------:R-:W-:-:S02]  /*52f0*/  UMOV UR44, 0x400 ;  /* 0x00000400002c7882 */ /* 0x000fc40000000000 */
[----:B------:R-:W2:Y:S01]  /*5300*/  LDC.64 R78, c[0x0][0x8b0] ;  /* 0x00022c00ff4e7b82 */ /* 0x000ea20000000a00 */
[C---:B------:R-:W-:Y:S01]  /*5310*/  LOP3.LUT R3, R5.reuse, 0x1c0, RZ, 0xc0, !PT ;  /* 0x000001c005037812 */ /* 0x040fe200078ec0ff */
[----:B------:R-:W-:Y:S01]  /*5320*/  IMAD.SHL.U32 R80, R94, 0x20, RZ ;  /* 0x000000205e507824 */ /* 0x000fe200078e00ff */
[----:B------:R-:W-:Y:S01]  /*5330*/  LOP3.LUT R5, R5, 0x200, RZ, 0xc0, !PT ;  /* 0x0000020005057812 */ /* 0x000fe200078ec0ff */
[----:B------:R-:W-:Y:S01]  /*5340*/  IMAD.MOV.U32 R92, RZ, RZ, 0x20 ;  /* 0x00000020ff5c7424 */ /* 0x000fe200078e00ff */
[----:B------:R-:W-:Y:S01]  /*5350*/  LOP3.LUT R2, R3, 0x38, R2, 0xf8, !PT ;  /* 0x0000003803027812 */ /* 0x000fe200078ef802 */
[----:B------:R-:W-:Y:S01]  /*5360*/  IMAD.MOV.U32 R91, RZ, RZ, 0x1 ;  /* 0x00000001ff5b7424 */ /* 0x000fe200078e00ff */
[----:B------:R-:W-:Y:S01]  /*5370*/  SHF.R.U32.HI R3, RZ, 0x1, R94 ;  /* 0x00000001ff037819 */ /* 0x000fe2000001165e */
[----:B------:R-:W3:Y:S01]  /*5380*/  LDC.64 R76, c[0x0][0x8a8] ;  /* 0x00022a00ff4c7b82 */ /* 0x000ee20000000a00 */
[----:B------:R-:W-:Y:S01]  /*5390*/  LOP3.LUT R37, R37, 0x600000, RZ, 0xc0, !PT ;  /* 0x0060000025257812 */ /* 0x000fe200078ec0ff */
[----:B------:R-:W-:Y:S01]  /*53a0*/  IMAD.MOV.U32 R36, RZ, RZ, RZ ;  /* 0x000000ffff247224 */ /* 0x000fe200078e00ff */
[----:B------:R-:W-:Y:S01]  /*53b0*/  LOP3.LUT R80, R5, 0xc00, R80, 0xf8, !PT ;  /* 0x00000c0005507812 */ /* 0x000fe200078ef850 */
[----:B------:R-:W-:Y:S01]  /*53c0*/  IMAD.MOV.U32 R90, RZ, RZ, RZ ;  /* 0x000000ffff5a7224 */ /* 0x000fe200078e00ff */
[----:B------:R-:W-:Y:S01]  /*53d0*/  LOP3.LUT R3, R2, 0x8, R3, 0x78, !PT ;  /* 0x0000000802037812 */ /* 0x000fe200078e7803 */
[----:B------:R-:W4:Y:S01]  /*53e0*/  LDCU UR59, c[0x0][0x370] ;  /* 0x00006e00ff3b77ac */ /* 0x000f220008000800 */
[----:B------:R-:W-:-:S02]  /*53f0*/  SEL R93, R92, 0xffffffe0, !P2 ;  /* 0xffffffe05c5d7807 */ /* 0x000fc40005000000 */
[----:B------:R-:W-:Y:S01]  /*5400*/  LOP3.LUT R80, R80, R3, RZ, 0xfc, !PT ;  /* 0x0000000350507212 */ /* 0x000fe200078efcff */
[----:B-1----:R-:W-:Y:S01]  /*5410*/  ULEA UR44, UR4, UR44, 0x18 ;  /* 0x0000002c042c7291 */ /* 0x002fe2000f8ec0ff */
[----:B------:R-:W-:Y:S01]  /*5420*/  LOP3.LUT R94, R94, 0x60, RZ, 0xc0, !PT ;  /* 0x000000605e5e7812 */ /* 0x000fe200078ec0ff */
[----:B------:R-:W1:Y:S01]  /*5430*/  LDCU UR43, c[0x0][0xb0c] ;  /* 0x00016180ff2b77ac */ /* 0x000e620008000800 */
[----:B------:R-:W-:Y:S01]  /*5440*/  SEL R92, R92, 0xffffffe0, !P1 ;  /* 0xffffffe05c5c7807 */ /* 0x000fe20004800000 */
[----:B------:R-:W-:Y:S01]  /*5450*/  UIADD3 UR4, UPT, UPT, UR44, 0x400, URZ ;  /* 0x000004002c047890 */ /* 0x000fe2000fffe0ff */
[----:B------:R-:W1:Y:S04]  /*5460*/  LDCU UR39, c[0x0][0xb30] ;  /* 0x00016600ff2777ac */ /* 0x000e680008000800 */
[----:B------:R-:W4:Y:S01]  /*5470*/  LDS R0, [UR44+0x140] ;  /* 0x0001402cff007984 */ /* 0x000f220008000800 */
[----:B------:R-:W-:Y:S01]  /*5480*/  IMAD.U32 R86, RZ, RZ, UR4 ;  /* 0x00000004ff567e24 */ /* 0x000fe2000f8e00ff */
[----:B------:R-:W1:Y:S01]  /*5490*/  LDCU.64 UR56, c[0x0][0x888] ;  /* 0x00011100ff3877ac */ /* 0x000e620008000a00 */
[----:B------:R-:W1:Y:S01]  /*54a0*/  LDCU.64 UR40, c[0x0][0xb28] ;  /* 0x00016500ff2877ac */ /* 0x000e620008000a00 */
[----:B------:R-:W1:Y:S01]  /*54b0*/  LDCU.64 UR62, c[0x0][0x890] ;  /* 0x00011200ff3e77ac */ /* 0x000e620008000a00 */
[----:B------:R-:W1:Y:S01]  /*54c0*/  LDCU.128 UR52, c[0x0][0xb10] ;  /* 0x00016200ff3477ac */ /* 0x000e620008000c00 */
[----:B------:R-:W1:Y:S01]  /*54d0*/  LDCU UR58, c[0x0][0x374] ;  /* 0x00006e80ff3a77ac */ /* 0x000e620008000800 */
[----:B------:R-:W-:Y:S01]  /*54e0*/  UMOV UR47, URZ ;  /* 0x000000ff002f7c82 */ /* 0x000fe20008000000 */
[----:B------:R-:W-:Y:S01]  /*54f0*/  UMOV UR46, URZ ;  /* 0x000000ff002e7c82 */ /* 0x000fe20008000000 */
[----:B-1234-:R-:W-:-:S07]  /*5500*/  IMAD.IADD R37, R0, 0x1, R37 ;  /* 0x0000000100257824 */ /* 0x01efce00078e0225 */
.L_x_133:
[C---:B------:R-:W-:Y:S02]  /*5510*/  LEA R3, R88.reuse, UR44, 0x3 ;  /* 0x0000002c58037c11 */ /* 0x040fe4000f8e18ff */
[----:B------:R-:W-:Y:S02]  /*5520*/  SHF.L.U32 R0, R89, 0x1f, RZ ;  /* 0x0000001f59007819 */ /* 0x000fe400000006ff */
[----:B------:R-:W-:Y:S02]  /*5530*/  LEA R5, R88, UR44, 0x4 ;  /* 0x0000002c58057c11 */ /* 0x000fe4000f8e20ff */
[----:B-1----:R-:W1:Y:S02]  /*5540*/  SYNCS.PHASECHK.TRANS64.TRYWAIT P0, [R3+URZ+0x90], R0 ;  /* 0x00009000030075a7 */ /* 0x002e6400080011ff */
[----:B-1----:R-:W-:Y:S05]  /*5550*/  @!P0 BRA `(.L_x_90) ;  /* 0x0000004c00308947 */ /* 0x002fea0003800000 */
.L_x_181:
[----:B------:R-:W2:Y:S01]  /*5560*/  LDS.128 R4, [R5+0x120] ;  /* 0x0001200005047984 */ /* 0x000ea20000000c00 */
        /* <DEDUP_REMOVED lines=10> */
[----:B------:R-:W-:Y:S01]  /*5610*/  PLOP3.LUT P0, PT, PT, PT, UP1, 0x80, 0x8 ;  /* 0x000000000008781c */ /* 0x000fe20003f0f018 */
[----:B------:R-:W-:Y:S11]  /*5620*/  UP2UR UR61, UPR, URZ, 0x2 ;  /* 0x00000002ff3d7883 */ /* 0x000ff60008000000 */
[----:B------:R-:W-:Y:S01]  /*5630*/  @!UPT UIADD3 URZ, UPT, UPT, URZ, URZ, URZ ;  /* 0x000000fffffff290 */ /* 0x000fe2000fffe0ff */
[----:B-1----:R-:W-:Y:S02]  /*5640*/  @P0 SHF.R.U32.HI R0, RZ, 0x10, R5 ;  /* 0x00000010ff000819 */ /* 0x002fe40000011605 */
        /* <DEDUP_REMOVED lines=12> */
[----:B------:R-:W2:Y:S01]  /*5710*/  LDCU UR12, c[0x0][0xb20] ;  /* 0x00016400ff0c77ac */ /* 0x000ea20008000800 */
[----:B------:R-:W-:Y:S02]  /*5720*/  UIMAD.WIDE.U32 UR4, UR58, UR55, URZ ;  /* 0x000000373a0472a5 */ /* 0x000fe4000f8e00ff */
[----:B------:R-:W-:Y:S02]  /*5730*/  UIMAD.WIDE.U32 UR6, UR59, UR52, URZ ;  /* 0x000000343b0672a5 */ /* 0x000fe4000f8e00ff */
[----:B------:R-:W-:Y:S02]  /*5740*/  UISETP.NE.AND UP0, UPT, UR54, 0x1, UPT ;  /* 0x000000013600788c */ /* 0x000fe4000bf05270 */
[----:B------:R-:W-:Y:S02]  /*5750*/  UIMAD.WIDE.U32 UR8, UR37, UR55, URZ ;  /* 0x00000037250872a5 */ /* 0x000fe4000f8e00ff */
[----:B------:R-:W-:Y:S02]  /*5760*/  UIMAD.WIDE.U32 UR10, UR38, UR52, URZ ;  /* 0x00000034260a72a5 */ /* 0x000fe4000f8e00ff */
[----:B------:R-:W-:Y:S02]  /*5770*/  UISETP.NE.AND UP1, UPT, UR43, 0x1, UPT ;  /* 0x000000012b00788c */ /* 0x000fe4000bf25270 */
[----:B------:R-:W-:Y:S01]  /*5780*/  UISETP.NE.AND UP2, UPT, UR42, 0x1, UPT ;  /* 0x000000012a00788c */ /* 0x000fe2000bf45270 */
[----:B------:R-:W-:Y:S02]  /*5790*/  UMOV UR4, UR5 ;  /* 0x0000000500047c82 */ /* 0x000fe40008000000 */
[----:B--2---:R-:W-:Y:S03]  /*57a0*/  USHF.R.U32.HI UR5, URZ, UR12, UR4 ;  /* 0x0000000cff057299 */ /* 0x004fe60008011604 */
[----:B------:R-:W-:Y:S02]  /*57b0*/  UMOV UR4, UR7 ;  /* 0x0000000700047c82 */ /* 0x000fe40008000000 */
[----:B------:R-:W-:Y:S02]  /*57c0*/  USHF.R.U32.HI UR7, URZ, UR53, UR4 ;  /* 0x00000035ff077299 */ /* 0x000fe40008011604 */
[----:B------:R-:W-:Y:S02]  /*57d0*/  USEL UR4, UR58, UR5, !UP0 ;  /* 0x000000053a047287 */ /* 0x000fe4000c000000 */
[----:B------:R-:W-:Y:S01]  /*57e0*/  USEL UR7, UR59, UR7, !UP1 ;  /* 0x000000073b077287 */ /* 0x000fe2000c800000 */
[----:B------:R-:W-:Y:S01]  /*57f0*/  UMOV UR5, UR9 ;  /* 0x0000000900057c82 */ /* 0x000fe20008000000 */
[----:B------:R-:W-:Y:S02]  /*5800*/  UIMAD.WIDE.U32 UR8, UR4, UR40, URZ ;  /* 0x00000028040872a5 */ /* 0x000fe4000f8e00ff */
[----:B------:R-:W-:Y:S03]  /*5810*/  USHF.R.U32.HI UR6, URZ, UR12, UR5 ;  /* 0x0000000cff067299 */ /* 0x000fe60008011605 */
[----:B------:R-:W-:Y:S01]  /*5820*/  UMOV UR5, UR11 ;  /* 0x0000000b00057c82 */ /* 0x000fe20008000000 */
[----:B------:R-:W-:Y:S02]  /*5830*/  UIMAD.WIDE.U32 UR10, UR7, UR40, URZ ;  /* 0x00000028070a72a5 */ /* 0x000fe4000f8e00ff */
[----:B------:R-:W-:Y:S02]  /*5840*/  USHF.R.U32.HI UR12, URZ, UR53, UR5 ;  /* 0x00000035ff0c7299 */ /* 0x000fe40008011605 */
[----:B------:R-:W-:Y:S01]  /*5850*/  USEL UR6, UR37, UR6, !UP0 ;  /* 0x0000000625067287 */ /* 0x000fe2000c000000 */
[----:B------:R-:W-:Y:S02]  /*5860*/  UMOV UR5, UR9 ;  /* 0x0000000900057c82 */ /* 0x000fe40008000000 */
[----:B------:R-:W-:Y:S01]  /*5870*/  UMOV UR10, UR11 ;  /* 0x0000000b000a7c82 */ /* 0x000fe20008000000 */
[----:B------:R-:W-:Y:S02]  /*5880*/  @UP2 USHF.R.U32.HI UR4, URZ, UR41, UR5 ;  /* 0x00000029ff042299 */ /* 0x000fe40008011605 */
[----:B------:R-:W-:Y:S02]  /*5890*/  @UP2 USHF.R.U32.HI UR7, URZ, UR41, UR10 ;  /* 0x00000029ff072299 */ /* 0x000fe4000801160a */
[----:B------:R-:W-:Y:S02]  /*58a0*/  UIMAD UR4, UR42, UR4, URZ ;  /* 0x000000042a0472a4 */ /* 0x000fe4000f8e02ff */
        /* <DEDUP_REMOVED lines=8> */
[----:B------:R-:W-:Y:S02]  /*5930*/  USEL UR11, UR6, UR4, !UP2 ;  /* 0x00000004060b7287 */ /* 0x000fe4000d000000 */
[----:B------:R-:W-:Y:S02]  /*5940*/  UIADD3 UR8, UPT, UPT, -UR5, URZ, URZ ;  /* 0x000000ff05087290 */ /* 0x000fe4000fffe1ff */
[----:B------:R-:W-:Y:S01]  /*5950*/  UIADD3 UR10, UPT, UPT, -UR11, URZ, URZ ;  /* 0x000000ff0b0a7290 */ /* 0x000fe2000fffe1ff */
[----:B------:R-:W-:Y:S01]  /*5960*/  @!UP0 UMOV UR4, UR9 ;  /* 0x0000000900048c82 */ /* 0x000fe20008000000 */
[----:B------:R-:W-:Y:S02]  /*5970*/  UIADD3 UR9, UPT, UPT, -UR6, URZ, URZ ;  /* 0x000000ff06097290 */ /* 0x000fe4000fffe1ff */
[----:B------:R-:W-:Y:S02]  /*5980*/  @!UP0 USHF.R.U32.HI UR4, URZ, UR41, UR4 ;  /* 0x00000029ff048299 */ /* 0x000fe40008011604 */
[----:B------:R-:W-:Y:S02]  /*5990*/  UIMAD UR10, UR42, UR10, UR6 ;  /* 0x0000000a2a0a72a4 */ /* 0x000fe4000f8e0206 */
[----:B------:R-:W-:Y:S04]  /*59a0*/  @!UP0 USEL UR4, UR5, UR4, !UP2 ;  /* 0x0000000405048287 */ /* 0x000fe8000d000000 */
[----:B------:R-:W-:Y:S02]  /*59b0*/  @!UP0 UIMAD UR10, UR7, UR10, UR4 ;  /* 0x0000000a070a82a4 */ /* 0x000fe4000f8e0204 */
[----:B------:R-:W-:Y:S02]  /*59c0*/  @!UP0 UIADD3 UR11, UPT, UPT, UR11, -UR4, URZ ;  /* 0x800000040b0b8290 */ /* 0x000fe4000fffe0ff */
[----:B------:R-:W-:Y:S02]  /*59d0*/  UIMAD UR7, UR43, UR8, UR38 ;  /* 0x000000082b0772a4 */ /* 0x000fe4000f8e0226 */
[----:B------:R-:W-:Y:S02]  /*59e0*/  @!UP0 UIMAD UR6, UR11, UR42, UR5 ;  /* 0x0000002a0b0682a4 */ /* 0x000fe4000f8e0205 */
[----:B------:R-:W-:Y:S01]  /*59f0*/  UIMAD UR4, UR54, UR9, UR37 ;  /* 0x00000009360472a4 */ /* 0x000fe2000f8e0225 */
[----:B------:R-:W-:Y:S02]  /*5a00*/  @!UP0 UMOV UR5, UR10 ;  /* 0x0000000a00058c82 */ /* 0x000fe40008000000 */
[----:B------:R-:W-:Y:S02]  /*5a10*/  UIMAD UR38, UR5, UR43, UR7 ;  /* 0x0000002b052672a4 */ /* 0x000fe4000f8e0207 */
[----:B------:R-:W-:Y:S11]  /*5a20*/  UIMAD UR37, UR6, UR54, UR4 ;  /* 0x00000036062572a4 */ /* 0x000ff6000f8e0204 */
[----:B------:R-:W-:Y:S01]  /*5a30*/  @!UPT UIADD3 URZ, UPT, UPT, URZ, URZ, URZ ;  /* 0x000000fffffff290 */ /* 0x000fe2000fffe0ff */
.L_x_91:
[----:B------:R-:W-:Y:S01]  /*5a40*/  UISETP.NE.AND UP0, UPT, UR39, 0x1, UPT ;  /* 0x000000012700788c */ /* 0x000fe2000bf05270 */
[----:B------:R-:W-:Y:S01]  /*5a50*/  LOP3.LUT P0, RZ, R86, 0x3f0, RZ, 0xc0, !PT ;  /* 0x000003f056ff7812 */ /* 0x000fe2000780c0ff */
[----:B------:R-:W-:Y:S01]  /*5a60*/  USHF.L.U32 UR50, UR16, 0x6, URZ ;  /* 0x0000000610327899 */ /* 0x000fe200080006ff */
[----:B------:R-:W-:Y:S01]  /*5a70*/  BSSY.RECONVERGENT B6, `(.L_x_92) ;  /* 0x0000034000067945 */ /* 0x000fe20003800200 */
[----:B------:R-:W-:Y:S01]  /*5a80*/  USHF.L.U32 UR49, UR20, 0x8, URZ ;  /* 0x0000000814317899 */ /* 0x000fe200080006ff */
[----:B------:R-:W-:Y:S06]  /*5a90*/  IADD3 R88, PT, PT, R88, 0x1, RZ ;  /* 0x0000000158587810 */ /* 0x000fec0007ffe0ff */
[----:B------:R-:W2:Y:S01]  /*5aa0*/  @!UP0 LDCU.128 UR12, c[0x0][0xb10] ;  /* 0x00016200ff0c87ac */ /* 0x000ea20008000c00 */
[----:B------:R-:W3:Y:S01]  /*5ab0*/  @!UP0 LDCU UR5, c[0x0][0xb0c] ;  /* 0x00016180ff0587ac */ /* 0x000ee20008000800 */
[----:B------:R-:W4:Y:S01]  /*5ac0*/  @!UP0 LDCU UR10, c[0x0][0xb20] ;  /* 0x00016400ff0a87ac */ /* 0x000f220008000800 */
[----:B--2---:R-:W-:Y:S02]  /*5ad0*/  UIMAD.WIDE.U32 UR8, UR38, UR12, URZ ;  /* 0x0000000c260872a5 */ /* 0x004fe4000f8e00ff */
[----:B------:R-:W-:Y:S02]  /*5ae0*/  UIMAD.WIDE.U32 UR6, UR37, UR15, URZ ;  /* 0x0000000f250672a5 */ /* 0x000fe4000f8e00ff */
[----:B------:R-:W-:Y:S03]  /*5af0*/  @!UP0 UISETP.NE.AND UP1, UPT, UR14, 0x1, UPT ;  /* 0x000000010e00888c */ /* 0x000fe6000bf25270 */
[----:B------:R-:W-:Y:S01]  /*5b00*/  @!UP0 UMOV UR4, UR9 ;  /* 0x0000000900048c82 */ /* 0x000fe20008000000 */
[----:B---3--:R-:W-:Y:S02]  /*5b10*/  @!UP0 UISETP.NE.AND UP2, UPT, UR5, 0x1, UPT ;  /* 0x000000010500888c */ /* 0x008fe4000bf45270 */
[----:B------:R-:W-:Y:S01]  /*5b20*/  @!UP0 USHF.R.U32.HI UR4, URZ, UR13, UR4 ;  /* 0x0000000dff048299 */ /* 0x000fe20008011604 */
[----:B------:R-:W-:Y:S02]  /*5b30*/  @!UP0 UMOV UR6, UR7 ;  /* 0x0000000700068c82 */ /* 0x000fe40008000000 */
[----:B----4-:R-:W-:Y:S02]  /*5b40*/  @!UP0 USHF.R.U32.HI UR6, URZ, UR10, UR6 ;  /* 0x0000000aff068299 */ /* 0x010fe40008011606 */
[----:B------:R-:W-:Y:S02]  /*5b50*/  @!UP0 USEL UR7, UR38, UR4, !UP2 ;  /* 0x0000000426078287 */ /* 0x000fe4000d000000 */
[----:B------:R-:W-:Y:S04]  /*5b60*/  @!UP0 USEL UR6, UR37, UR6, !UP1 ;  /* 0x0000000625068287 */ /* 0x000fe8000c800000 */
[----:B------:R-:W-:Y:S02]  /*5b70*/  @!UP0 UIADD3 UR4, UPT, UPT, -UR7, UR6, URZ ;  /* 0x0000000607048290 */ /* 0x000fe4000fffe1ff */
[----:B------:R-:W-:Y:S02]  /*5b80*/  @!UP0 UIADD3 UR6, UPT, UPT, UR7, -UR6, URZ ;  /* 0x8000000607068290 */ /* 0x000fe4000fffe0ff */
[----:B------:R-:W-:Y:S02]  /*5b90*/  @!UP0 UIMAD UR38, UR4, UR5, UR38 ;  /* 0x00000005042682a4 */ /* 0x000fe4000f8e0226 */
[----:B------:R-:W-:Y:S01]  /*5ba0*/  @!UP0 UIMAD UR37, UR6, UR14, UR37 ;  /* 0x0000000e062582a4 */ /* 0x000fe2000f8e0225 */
[----:B------:R-:W-:Y:S11]  /*5bb0*/  @!P0 BRA `(.L_x_93) ;  /* 0x00000000007c8947 */ /* 0x000ff60003800000 */
[----:B------:R-:W2:Y:S01]  /*5bc0*/  LDCU.64 UR8, c[0x4][0x80] ;  /* 0x01001000ff0877ac */ /* 0x000ea20008000a00 */
[----:B------:R-:W-:Y:S01]  /*5bd0*/  MOV R2, 0x0 ;  /* 0x0000000000027802 */ /* 0x000fe20000000f00 */
[----:B------:R-:W-:Y:S02]  /*5be0*/  HFMA2 R12, -RZ, RZ, 0, 5.9604644775390625e-08 ;  /* 0x00000001ff0c7431 */ /* 0x000fe400000001ff */
[----:B------:R-:W-:Y:S01]  /*5bf0*/  IMAD.MOV.U32 R8, RZ, RZ, 0x70 ;  /* 0x00000070ff087424 */ /* 0x000fe200078e00ff */
[----:B------:R3:W4:Y:S01]  /*5c00*/  LDC.64 R14, c[0x4][R2] ;  /* 0x01000000020e7b82 */ /* 0x0007220000000a00 */
[----:B------:R-:W1:Y:S01]  /*5c10*/  LDCU.64 UR6, c[0x4][0x88] ;  /* 0x01001100ff0677ac */ /* 0x000e620008000a00 */
[----:B------:R-:W-:Y:S01]  /*5c20*/  IMAD.MOV.U32 R13, RZ, RZ, RZ ;  /* 0x000000ffff0d7224 */ /* 0x000fe200078e00ff */
[----:B------:R-:W1:Y:S01]  /*5c30*/  LDCU.64 UR4, c[0x4][0x8] ;  /* 0x01000100ff0477ac */ /* 0x000e620008000a00 */
[----:B--2---:R-:W-:Y:S01]  /*5c40*/  MOV R5, UR9 ;  /* 0x0000000900057c02 */ /* 0x004fe20008000f00 */
[----:B------:R-:W-:Y:S01]  /*5c50*/  IMAD.U32 R4, RZ, RZ, UR8 ;  /* 0x00000008ff047e24 */ /* 0x000fe2000f8e00ff */
[----:B-1----:R-:W-:Y:S01]  /*5c60*/  MOV R7, UR7 ;  /* 0x0000000700077c02 */ /* 0x002fe20008000f00 */
[----:B------:R-:W-:Y:S01]  /*5c70*/  IMAD.U32 R6, RZ, RZ, UR6 ;  /* 0x00000006ff067e24 */ /* 0x000fe2000f8e00ff */
[----:B------:R-:W-:Y:S01]  /*5c80*/  MOV R11, UR5 ;  /* 0x00000005000b7c02 */ /* 0x000fe20008000f00 */
[----:B------:R-:W-:Y:S02]  /*5c90*/  IMAD.U32 R10, RZ, RZ, UR4 ;  /* 0x00000004ff0a7e24 */ /* 0x000fe4000f8e00ff */
[----:B------:R-:W-:Y:S07]  /*5ca0*/  LEPC R20, `(.L_x_94) ;  /* 0x000000001014794e */ /* 0x000fee0000000000 */
[----:B---345:R-:W-:Y:S05]  /*5cb0*/  CALL.ABS.NOINC R14 ;  /* 0x000000000e007343 */ /* 0x038fea0003c00000 */
.L_x_94:
[----:B------:R-:W1:Y:S01]  /*5cc0*/  LDCU.64 UR8, c[0x4][0x80] ;  /* 0x01001000ff0877ac */ /* 0x000e620008000a00 */
[----:B------:R-:W2:Y:S01]  /*5cd0*/  LDC.64 R2, c[0x4][R2] ;  /* 0x0100000002027b82 */ /* 0x000ea20000000a00 */
[----:B------:R-:W-:Y:S02]  /*5ce0*/  HFMA2 R12, -RZ, RZ, 0, 5.9604644775390625e-08 ;  /* 0x00000001ff0c7431 */ /* 0x000fe400000001ff */
[----:B------:R-:W-:Y:S02]  /*5cf0*/  IMAD.MOV.U32 R8, RZ, RZ, 0x70 ;  /* 0x00000070ff087424 */ /* 0x000fe400078e00ff */
[----:B------:R-:W-:Y:S01]  /*5d00*/  IMAD.MOV.U32 R13, RZ, RZ, RZ ;  /* 0x000000ffff0d7224 */ /* 0x000fe200078e00ff */
[----:B------:R-:W3:Y:S01]  /*5d10*/  LDCU.64 UR6, c[0x4][0x88] ;  /* 0x01001100ff0677ac */ /* 0x000ee20008000a00 */
[----:B------:R-:W4:Y:S01]  /*5d20*/  LDCU.64 UR4, c[0x4][0x8] ;  /* 0x01000100ff0477ac */ /* 0x000f220008000a00 */
[----:B-1----:R-:W-:Y:S02]  /*5d30*/  MOV R4, UR8 ;  /* 0x0000000800047c02 */ /* 0x002fe40008000f00 */
[----:B------:R-:W-:Y:S02]  /*5d40*/  MOV R5, UR9 ;  /* 0x0000000900057c02 */ /* 0x000fe40008000f00 */
[----:B---3--:R-:W-:Y:S01]  /*5d50*/  MOV R7, UR7 ;  /* 0x0000000700077c02 */ /* 0x008fe20008000f00 */
[----:B------:R-:W-:Y:S01]  /*5d60*/  IMAD.U32 R6, RZ, RZ, UR6 ;  /* 0x00000006ff067e24 */ /* 0x000fe2000f8e00ff */
[----:B----4-:R-:W-:Y:S01]  /*5d70*/  MOV R11, UR5 ;  /* 0x00000005000b7c02 */ /* 0x010fe20008000f00 */
[----:B------:R-:W-:Y:S02]  /*5d80*/  IMAD.U32 R10, RZ, RZ, UR4 ;  /* 0x00000004ff0a7e24 */ /* 0x000fe4000f8e00ff */
[----:B------:R-:W-:Y:S07]  /*5d90*/  LEPC R20, `(.L_x_93) ;  /* 0x000000001014794e */ /* 0x000fee0000000000 */
[----:B--2---:R-:W-:Y:S05]  /*5da0*/  CALL.ABS.NOINC R2 ;  /* 0x0000000002007343 */ /* 0x004fea0003c00000 */
.L_x_93:
[----:B------:R-:W-:Y:S05]  /*5db0*/  BSYNC.RECONVERGENT B6 ;  /* 0x0000000000067941 */ /* 0x000fea0003800200 */
.L_x_92:
[----:B------:R-:W-:Y:S01]  /*5dc0*/  R2UR UR4, R85 ;  /* 0x00000000550472ca */ /* 0x000fe200000e0000 */
[----:B------:R-:W-:Y:S01]  /*5dd0*/  UISETP.NE.U32.AND UP0, UPT, UR62, URZ, UPT ;  /* 0x000000ff3e00728c */ /* 0x000fe2000bf05070 */
[----:B------:R-:W-:Y:S02]  /*5de0*/  ISETP.NE.U32.AND P4, PT, R78, RZ, PT ;  /* 0x000000ff4e00720c */ /* 0x000fe40003f85070 */
[----:B------:R-:W-:Y:S01]  /*5df0*/  ISETP.NE.U32.AND P2, PT, RZ, UR56, PT ;  /* 0x00000038ff007c0c */ /* 0x000fe2000bf45070 */
[----:B------:R-:W-:Y:S01]  /*5e00*/  UISETP.NE.AND.EX UP1, UPT, UR63, URZ, UPT, UP0 ;  /* 0x000000ff3f00728c */ /* 0x000fe2000bf25300 */
[----:B------:R-:W-:Y:S01]  /*5e10*/  ISETP.NE.AND.EX P4, PT, R79, RZ, PT, P4 ;  /* 0x000000ff4f00720c */ /* 0x000fe20003f85340 */
[----:B------:R-:W-:Y:S01]  /*5e20*/  UPLOP3.LUT UP0, UPT, UPT, UPT, UPT, 0x40, 0x4 ;  /* 0x000000000004789c */ /* 0x000fe20003f0e870 */
[----:B------:R-:W-:Y:S05]  /*5e30*/  ISETP.NE.AND.EX P2, PT, RZ, UR57, PT, P2 ;  /* 0x00000039ff007c0c */ /* 0x000fea000bf45320 */
[----:B------:R-:W-:Y:S06]  /*5e40*/  UISETP.NE.AND UP2, UPT, UR4, URZ, UPT ;  /* 0x000000ff0400728c */ /* 0x000fec000bf45270 */
[----:B------:R-:W-:Y:S05]  /*5e50*/  PLOP3.LUT P1, PT, PT, PT, UP2, 0x80, 0x8 ;  /* 0x000000000008781c */ /* 0x000fea0003f2f028 */
[----:B------:R-:W-:Y:S06]  /*5e60*/  @UP2 UPLOP3.LUT UP0, UPT, UPT, UPT, UP1, 0x80, 0x8 ;  /* 0x000000000008289c */ /* 0x000fec0003f0f010 */
[----:B------:R-:W-:Y:S01]  /*5e70*/  PLOP3.LUT P0, PT, PT, PT, UP0, 0x80, 0x8 ;  /* 0x000000000008781c */ /* 0x000fe20003f0f008 */
[----:B------:R-:W-:Y:S01]  /*5e80*/  @!UPT UIADD3 URZ, UPT, UPT, URZ, URZ, URZ ;  /* 0x000000fffffff290 */ /* 0x000fe2000fffe0ff */
[----:B------:R-:W-:Y:S11]  /*5e90*/  BRA.U !UP1, `(.L_x_95) ;  /* 0x00000001093c7547 */ /* 0x000ff6000b800000 */
[----:B------:R-:W-:Y:S01]  /*5ea0*/  UISETP.NE.U32.AND UP0, UPT, UR56, URZ, UPT ;  /* 0x000000ff3800728c */ /* 0x000fe2000bf05070 */
[----:B-1----:R-:W-:Y:S01]  /*5eb0*/  HFMA2 R0, -RZ, RZ, 0, 5.9604644775390625e-08 ;  /* 0x00000001ff007431 */ /* 0x002fe200000001ff */
[----:B------:R-:W1:Y:S01]  /*5ec0*/  LDCU.64 UR8, c[0x0][0x358] ;  /* 0x00006b00ff0877ac */ /* 0x000e620008000a00 */
[----:B------:R-:W-:Y:S01]  /*5ed0*/  IMAD.MOV.U32 R81, RZ, RZ, 0x1 ;  /* 0x00000001ff517424 */ /* 0x000fe200078e00ff */
[----:B------:R-:W-:Y:S06]  /*5ee0*/  UISETP.NE.AND.EX UP0, UPT, UR57, URZ, UPT, UP0 ;  /* 0x000000ff3900728c */ /* 0x000fec000bf05300 */
[----:B------:R-:W-:Y:S05]  /*5ef0*/  PLOP3.LUT P3, PT, PT, PT, UP0, 0x80, 0x8 ;  /* 0x000000000008781c */ /* 0x000fea0003f6f008 */
[----:B------:R-:W2:Y:S01]  /*5f00*/  @UP0 LDCU.64 UR4, c[0x0][0x888] ;  /* 0x00011100ff0407ac */ /* 0x000ea20008000a00 */
[----:B------:R-:W-:Y:S07]  /*5f10*/  @UP0 UIMAD UR6, UR36, UR62, URZ ;  /* 0x0000003e240602a4 */ /* 0x000fee000f8e02ff */
[----:B------:R-:W-:Y:S01]  /*5f20*/  @!P3 PRMT R81, R0, 0x7610, R81 ;  /* 0x000076100051b816 */ /* 0x000fe20000000051 */
[----:B--2---:R-:W-:Y:S06]  /*5f30*/  @UP0 UIMAD.WIDE UR4, UR6, 0x4, UR4 ;  /* 0x00000004060408a5 */ /* 0x004fec000f8e0204 */
[----:B------:R-:W-:Y:S01]  /*5f40*/  IMAD.U32 R2, RZ, RZ, UR4 ;  /* 0x00000004ff027e24 */ /* 0x000fe2000f8e00ff */
[----:B------:R-:W-:Y:S04]  /*5f50*/  MOV R3, UR5 ;  /* 0x0000000500037c02 */ /* 0x000fe80008000f00 */
[----:B------:R-:W2:Y:S01]  /*5f60*/  @!UP0 LDCU UR4, c[0x0][0x880] ;  /* 0x00011000ff0487ac */ /* 0x000ea20008000800 */
[----:B-1---5:R3:W5:Y:S02]  /*5f70*/  @P3 LDG.E R41, desc[UR8][R2.64] ;  /* 0x0000000802293981 */ /* 0x022764000c1e1900 */
[----:B--23--:R-:W-:Y:S02]  /*5f80*/  @!P3 IMAD.U32 R41, RZ, RZ, UR4 ;  /* 0x00000004ff29be24 */ /* 0x00cfe4000f8e00ff */
.L_x_95:
[----:B------:R-:W-:Y:S05]  /*5f90*/  @!P4 BRA `(.L_x_96) ;  /* 0x000000000024c947 */ /* 0x000fea0003800000 */
[----:B------:R-:W-:Y:S01]  /*5fa0*/  ISETP.NE.U32.AND P3, PT, R76, RZ, PT ;  /* 0x000000ff4c00720c */ /* 0x000fe20003f65070 */
[----:B------:R-:W2:Y:S03]  /*5fb0*/  LDCU.64 UR4, c[0x0][0x358] ;  /* 0x00006b00ff0477ac */ /* 0x000ea60008000a00 */
[----:B------:R-:W-:Y:S11]  /*5fc0*/  ISETP.NE.AND.EX P3, PT, R77, RZ, PT, P3 ;  /* 0x000000ff4d00720c */ /* 0x000ff60003f65330 */
[----:B------:R-:W-:Y:S02]  /*5fd0*/  @!UPT UIADD3 URZ, UPT, UPT, URZ, URZ, URZ ;  /* 0x000000fffffff290 */ /* 0x000fe4000fffe0ff */
[----:B------:R-:W3:Y:S01]  /*5fe0*/  @P3 LDC.64 R2, c[0x0][0x8a8] ;  /* 0x00022a00ff023b82 */ /* 0x000ee20000000a00 */
[----:B-1----:R-:W-:Y:S04]  /*5ff0*/  @P3 IMAD R0, R78, UR36, RZ ;  /* 0x000000244e003c24 */ /* 0x002fe8000f8e02ff */
[----:B---3--:R-:W-:Y:S05]  /*6000*/  @P3 IMAD.WIDE R2, R0, 0x4, R2 ;  /* 0x0000000400023825 */ /* 0x008fea00078e0202 */
[----:B--2--5:R2:W5:Y:S02]  /*6010*/  @P3 LDG.E R38, desc[UR4][R2.64] ;  /* 0x0000000402263981 */ /* 0x024564000c1e1900 */
[----:B--2---:R-:W3:Y:S02]  /*6020*/  @!P3 LDC R38, c[0x0][0x8a0] ;  /* 0x00022800ff26bb82 */ /* 0x004ee40000000800 */
.L_x_96:
[----:B-----5:R-:W-:Y:S01]  /*6030*/  FSETP.NEU.AND P3, PT, R41, RZ, PT ;  /* 0x000000ff2900720b */ /* 0x020fe20003f6d000 */
[----:B------:R-:W-:Y:S01]  /*6040*/  IMAD.SHL.U32 R47, R80, 0x2, RZ ;  /* 0x00000002502f7824 */ /* 0x000fe200078e00ff */
[----:B------:R-:W-:Y:S01]  /*6050*/  SEL R5, RZ, 0xffffffff, P2 ;  /* 0xffffffffff057807 */ /* 0x000fe20001000000 */
[----:B------:R-:W-:Y:S01]  /*6060*/  BSSY B1, `(.L_x_97) ;  /* 0x0000044000017945 */ /* 0x000fe20003800000 */
[----:B------:R-:W-:Y:S01]  /*6070*/  @P1 LOP3.LUT P2, RZ, R81, 0xff, RZ, 0xc0, !PT ;  /* 0x000000ff51ff1812 */ /* 0x000fe2000784c0ff */
[----:B------:R-:W-:Y:S01]  /*6080*/  VIADD R97, R47, UR44 ;  /* 0x0000002c2f617c36 */ /* 0x000fe20008000000 */
[----:B------:R-:W-:Y:S01]  /*6090*/  @P1 SEL R2, RZ, 0xffffffff, P3 ;  /* 0xffffffffff021807 */ /* 0x000fe20001800000 */
[----:B------:R-:W-:Y:S01]  /*60a0*/  IMAD.MOV.U32 R60, RZ, RZ, 0x1 ;  /* 0x00000001ff3c7424 */ /* 0x000fe200078e00ff */
[----:B------:R-:W-:Y:S01]  /*60b0*/  LOP3.LUT R91, R91, 0x1, RZ, 0x3c, !PT ;  /* 0x000000015b5b7812 */ /* 0x000fe200078e3cff */
[----:B------:R-:W-:Y:S01]  /*60c0*/  IMAD.MOV.U32 R46, RZ, RZ, RZ ;  /* 0x000000ffff2e7224 */ /* 0x000fe200078e00ff */
[----:B------:R-:W-:Y:S02]  /*60d0*/  @P0 SEL R2, R5, R2, !P2 ;  /* 0x0000000205020207 */ /* 0x000fe40005000000 */
[----:B------:R-:W-:Y:S02]  /*60e0*/  CS2R R74, SRZ ;  /* 0x00000000004a7805 */ /* 0x000fe4000001ff00 */
[----:B------:R-:W-:Y:S02]  /*60f0*/  LEA R98, R36, UR44, 0x3 ;  /* 0x0000002c24627c11 */ /* 0x000fe4000f8e18ff */
[----:B------:R-:W-:Y:S02]  /*6100*/  CS2R R72, SRZ ;  /* 0x0000000000487805 */ /* 0x000fe4000001ff00 */
[----:B------:R-:W-:Y:S02]  /*6110*/  @P1 LOP3.LUT R2, R2, 0x1, RZ, 0xc0, !PT ;  /* 0x0000000102021812 */ /* 0x000fe400078ec0ff */
[----:B------:R-:W-:Y:S02]  /*6120*/  CS2R R66, SRZ ;  /* 0x0000000000427805 */ /* 0x000fe4000001ff00 */
[----:B------:R-:W-:Y:S02]  /*6130*/  SHF.L.U32 R3, R90, 0x1f, RZ ;  /* 0x0000001f5a037819 */ /* 0x000fe400000006ff */
[----:B------:R-:W-:Y:S02]  /*6140*/  CS2R R64, SRZ ;  /* 0x0000000000407805 */ /* 0x000fe4000001ff00 */
[----:B------:R-:W-:Y:S02]  /*6150*/  ISETP.NE.U32.OR P6, PT, R2, 0x1, !P1 ;  /* 0x000000010200780c */ /* 0x000fe40004fc5470 */
[----:B------:R-:W-:Y:S02]  /*6160*/  CS2R R58, SRZ ;  /* 0x00000000003a7805 */ /* 0x000fe4000001ff00 */
[----:B------:R-:W-:Y:S02]  /*6170*/  PLOP3.LUT P2, PT, PT, PT, UP1, 0x80, 0x8 ;  /* 0x000000000008781c */ /* 0x000fe40003f4f018 */
[----:B------:R-:W-:Y:S02]  /*6180*/  CS2R R56, SRZ ;  /* 0x0000000000387805 */ /* 0x000fe4000001ff00 */
[----:B------:R-:W-:Y:S02]  /*6190*/  LEA.HI R39, R36, R36, RZ, 0x1 ;  /* 0x0000002424277211 */ /* 0x000fe400078f08ff */
[----:B------:R-:W-:Y:S02]  /*61a0*/  CS2R R50, SRZ ;  /* 0x0000000000327805 */ /* 0x000fe4000001ff00 */
[----:B------:R-:W-:Y:S02]  /*61b0*/  LOP3.LUT P4, R87, R81, 0xff, RZ, 0xc0, !PT ;  /* 0x000000ff51577812 */ /* 0x000fe4000788c0ff */
[----:B------:R-:W-:Y:S02]  /*61c0*/  CS2R R48, SRZ ;  /* 0x0000000000307805 */ /* 0x000fe4000001ff00 */
[----:B------:R-:W-:Y:S01]  /*61d0*/  SEL R2, RZ, 0xffffffff, P3 ;  /* 0xffffffffff027807 */ /* 0x000fe20001800000 */
[C---:B-1----:R-:W-:Y:S01]  /*61e0*/  IMAD.SHL.U32 R0, R39.reuse, 0x80, RZ ;  /* 0x0000008027007824 */ /* 0x042fe200078e00ff */
[----:B------:R-:W-:Y:S01]  /*61f0*/  LOP3.LUT R39, R39, 0xffe, RZ, 0xc0, !PT ;  /* 0x00000ffe27277812 */ /* 0x000fe200078ec0ff */
[----:B------:R-:W-:Y:S01]  /*6200*/  VIADD R99, R97, 0x400 ;  /* 0x0000040061637836 */ /* 0x000fe20000000000 */
[----:B------:R-:W-:Y:S01]  /*6210*/  P2R R95, PR, RZ, 0x40 ;  /* 0x00000040ff5f7803 */ /* 0x000fe20000000000 */
[----:B------:R-:W-:Y:S01]  /*6220*/  IMAD.IADD R96, R92, 0x1, R97 ;  /* 0x000000015c607824 */ /* 0x000fe200078e0261 */
[----:B------:R-:W-:Y:S01]  /*6230*/  @P6 SHF.L.U32 R4, R91, 0x1f, RZ ;  /* 0x0000001f5b046819 */ /* 0x000fe200000006ff */
[----:B------:R-:W-:Y:S01]  /*6240*/  IMAD.IADD R39, R36, 0x1, -R39 ;  /* 0x0000000124277824 */ /* 0x000fe200078e0a27 */
[----:B------:R-:W-:Y:S02]  /*6250*/  @P2 SEL R2, R5, R2, !P4 ;  /* 0x0000000205022207 */ /* 0x000fe40006000000 */
[----:B------:R-:W1:Y:S01]  /*6260*/  @P6 SYNCS.PHASECHK.TRANS64.TRYWAIT P1, [UR44+0x40], R4 ;  /* 0x00004004ff0065a7 */ /* 0x000e62000802112c */
[----:B------:R-:W-:Y:S02]  /*6270*/  LOP3.LUT R0, R0, 0xffffff00, RZ, 0xc0, !PT ;  /* 0xffffff0000007812 */ /* 0x000fe400078ec0ff */
[----:B------:R-:W-:Y:S03]  /*6280*/  LOP3.LUT R2, R2, 0x1, RZ, 0xc0, !PT ;  /* 0x0000000102027812 */ /* 0x000fe600078ec0ff */
[----:B------:R-:W-:Y:S01]  /*6290*/  IMAD.IADD R0, R37, 0x1, R0 ;  /* 0x0000000125007824 */ /* 0x000fe200078e0200 */
[----:B------:R-:W-:Y:S03]  /*62a0*/  ISETP.NE.U32.AND P5, PT, R2, 0x1, PT ;  /* 0x000000010200780c */ /* 0x000fe60003fa5070 */
[----:B------:R-:W-:Y:S01]  /*62b0*/  IMAD R39, R39, 0x100000, R0 ;  /* 0x0010000027277824 */ /* 0x000fe200078e0200 */
[----:B------:R-:W-:Y:S01]  /*62c0*/  P2R R61, PR, RZ, 0x20 ;  /* 0x00000020ff3d7803 */ /* 0x000fe20000000000 */
[----:B------:R2:W4:Y:S01]  /*62d0*/  SYNCS.PHASECHK.TRANS64.TRYWAIT P0, [R98+URZ+0xb0], R3 ;  /* 0x0000b003620075a7 */ /* 0x00052200080011ff */
[----:B-1----:R-:W-:Y:S01]  /*62e0*/  @P6 SEL R60, RZ, 0x1, !P1 ;  /* 0x00000001ff3c6807 */ /* 0x002fe20004800000 */
[----:B--2---:R-:W-:Y:S06]  /*62f0*/  @!P6 BRA `(.L_x_98) ;  /* 0x000000000068e947 */ /* 0x004fec0003800000 */
[C---:B------:R-:W-:Y:S01]  /*6300*/  @P5 IMAD R5, R93.reuse, 0x2, R99 ;  /* 0x000000025d055824 */ /* 0x040fe200078e0263 */
[----:B------:R-:W-:Y:S01]  /*6310*/  ISETP.NE.AND P1, PT, R60, RZ, PT ;  /* 0x000000ff3c00720c */ /* 0x000fe20003f25270 */
[----:B------:R-:W-:Y:S01]  /*6320*/  @P5 IMAD R2, R93, 0x2, R97 ;  /* 0x000000025d025824 */ /* 0x000fe200078e0261 */
[----:B------:R-:W-:Y:S01]  /*6330*/  BSSY B0, `(.L_x_99) ;  /* 0x000000e000007945 */ /* 0x000fe20003800000 */
[----:B------:R-:W-:Y:S01]  /*6340*/  IMAD.MOV.U32 R74, RZ, RZ, RZ ;  /* 0x000000ffff4a7224 */ /* 0x000fe200078e00ff */
[----:B------:R-:W-:Y:S01]  /*6350*/  CS2R R66, SRZ ;  /* 0x0000000000427805 */ /* 0x000fe2000001ff00 */
[----:B------:R-:W-:Y:S01]  /*6360*/  @P5 IMAD.IADD R4, R92, 0x1, R5 ;  /* 0x000000015c045824 */ /* 0x000fe200078e0205 */
[----:B------:R-:W-:Y:S02]  /*6370*/  CS2R R64, SRZ ;  /* 0x0000000000407805 */ /* 0x000fe4000001ff00 */
[----:B------:R-:W-:Y:S02]  /*6380*/  CS2R R72, SRZ ;  /* 0x0000000000487805 */ /* 0x000fe4000001ff00 */
[----:B------:R-:W-:Y:S02]  /*6390*/  CS2R R50, SRZ ;  /* 0x0000000000327805 */ /* 0x000fe4000001ff00 */
[----:B------:R-:W-:Y:S02]  /*63a0*/  CS2R R48, SRZ ;  /* 0x0000000000307805 */ /* 0x000fe4000001ff00 */
[----:B------:R-:W-:Y:S02]  /*63b0*/  CS2R R58, SRZ ;  /* 0x00000000003a7805 */ /* 0x000fe4000001ff00 */
[----:B------:R-:W-:Y:S01]  /*63c0*/  CS2R R56, SRZ ;  /* 0x0000000000387805 */ /* 0x000fe2000001ff00 */
[----:B------:R-:W-:Y:S06]  /*63d0*/  @P1 BRA `(.L_x_100) ;  /* 0x00000000000c1947 */ /* 0x000fec0003800000 */
[----:B------:R-:W-:Y:S04]  /*63e0*/  SHF.L.U32 R5, R91, 0x1f, RZ ;  /* 0x0000001f5b057819 */ /* 0x000fe800000006ff */
[----:B------:R-:W1:Y:S02]  /*63f0*/  SYNCS.PHASECHK.TRANS64.TRYWAIT P1, [UR44+0x40], R5 ;  /* 0x00004005ff0075a7 */ /* 0x000e64000802112c */
[----:B-1----:R-:W-:Y:S05]  /*6400*/  @!P1 BRA `(.L_x_101) ;  /* 0x0000003c00989947 */ /* 0x002fea0003800000 */
.L_x_100:
[----:B------:R-:W-:Y:S05]  /*6410*/  BSYNC B0 ;  /* 0x0000000000007941 */ /* 0x000fea0003800000 */
.L_x_99:
[----:B------:R-:W-:Y:S01]  /*6420*/  ISETP.NE.AND P1, PT, R61, RZ, PT ;  /* 0x000000ff3d00720c */ /* 0x000fe20003f25270 */
[----:B------:R-:W-:Y:S11]  /*6430*/  HFMA2 R46, -RZ, RZ, 0, 5.9604644775390625e-08 ;  /* 0x00000001ff2e7431 */ /* 0x000ff600000001ff */
[----:B------:R-:W-:Y:S01]  /*6440*/  @!UPT UIADD3 URZ, UPT, UPT, URZ, URZ, URZ ;  /* 0x000000fffffff290 */ /* 0x000fe2000fffe0ff */
[----:B------:R-:W-:Y:S05]  /*6450*/  @P1 WARPSYNC.ALL ;  /* 0x0000000000001948 */ /* 0x000fea0003800000 */
[----:B------:R2:W1:Y:S04]  /*6460*/  @P1 LDSM.16.M88.4 R64, [R2+0x400] ;  /* 0x000400000240183b */ /* 0x0004680000000200 */
[----:B------:R2:W1:Y:S04]  /*6470*/  @P1 LDSM.16.M88.4 R72, [R4] ;  /* 0x000000000448183b */ /* 0x0004680000000200 */
[----:B------:R2:W1:Y:S04]  /*6480*/  @P1 LDSM.16.M88.4 R48, [R47+UR44+0x400] ;  /* 0x0004002c2f30183b */ /* 0x0004680008000200 */
[----:B------:R2:W1:Y:S02]  /*6490*/  @P1 LDSM.16.M88.4 R56, [R96+0x400] ;  /* 0x000400006038183b */ /* 0x0004640000000200 */
.L_x_98:
[----:B------:R-:W-:Y:S05]  /*64a0*/  BSYNC B1 ;  /* 0x0000000000017941 */ /* 0x000fea0003800000 */
.L_x_97:
[----:B-1----:R-:W-:Y:S04]  /*64b0*/  SHF.R.U32.HI R5, RZ, 0x15, R39 ;  /* 0x00000015ff057819 */ /* 0x002fe80000011627 */
[----:B------:R-:W-:Y:S01]  /*64c0*/  LOP3.LUT P1, RZ, R5, 0x3, R82, 0x48, !PT ;  /* 0x0000000305ff7812 */ /* 0x000fe20007824852 */
[----:B------:R-:W-:Y:S01]  /*64d0*/  @!UPT UIADD3 URZ, UPT, UPT, URZ, URZ, URZ ;  /* 0x000000fffffff290 */ /* 0x000fe2000fffe0ff */
[----:B----4-:R-:W-:Y:S11]  /*64e0*/  @P0 BRA `(.L_x_102) ;  /* 0x0000000000080947 */ /* 0x010ff60003800000 */
[----:B------:R-:W1:Y:S02]  /*64f0*/  SYNCS.PHASECHK.TRANS64.TRYWAIT P0, [R98+URZ+0xb0], R3 ;  /* 0x0000b003620075a7 */ /* 0x000e6400080011ff */
[----:B-1----:R-:W-:Y:S05]  /*6500*/  @!P0 BRA `(.L_x_103) ;  /* 0x0000003c00708947 */ /* 0x002fea0003800000 */
.L_x_102:
[----:B------:R-:W-:Y:S05]  /*6510*/  @!P1 BRA `(.L_x_104) ;  /* 0x0000000000409947 */ /* 0x000fea0003800000 */
[----:B------:R-:W4:Y:S01]  /*6520*/  LDCU.64 UR8, c[0x4][0x70] ;  /* 0x01000e00ff0877ac */ /* 0x000f220008000a00 */
[----:B-1----:R-:W-:Y:S01]  /*6530*/  MOV R3, 0x0 ;  /* 0x0000000000037802 */ /* 0x002fe20000000f00 */
[----:B------:R-:W-:Y:S02]  /*6540*/  HFMA2 R12, -RZ, RZ, 0, 5.9604644775390625e-08 ;  /* 0x00000001ff0c7431 */ /* 0x000fe400000001ff */
[----:B------:R-:W-:Y:S02]  /*6550*/  IMAD.MOV.U32 R8, RZ, RZ, 0x192 ;  /* 0x00000192ff087424 */ /* 0x000fe400078e00ff */
[----:B------:R-:W-:Y:S01]  /*6560*/  IMAD.MOV.U32 R13, RZ, RZ, RZ ;  /* 0x000000ffff0d7224 */ /* 0x000fe200078e00ff */
[----:B------:R-:W1:Y:S01]  /*6570*/  LDCU.64 UR6, c[0x4][0x78] ;  /* 0x01000f00ff0677ac */ /* 0x000e620008000a00 */
[----:B--2---:R-:W2:Y:S01]  /*6580*/  LDC.64 R2, c[0x4][R3] ;  /* 0x0100000003027b82 */ /* 0x004ea20000000a00 */
[----:B------:R-:W5:Y:S01]  /*6590*/  LDCU.64 UR4, c[0x4][0x10] ;  /* 0x01000200ff0477ac */ /* 0x000f620008000a00 */
[----:B----4-:R-:W-:Y:S01]  /*65a0*/  MOV R5, UR9 ;  /* 0x0000000900057c02 */ /* 0x010fe20008000f00 */
[----:B------:R-:W-:Y:S01]  /*65b0*/  IMAD.U32 R4, RZ, RZ, UR8 ;  /* 0x00000008ff047e24 */ /* 0x000fe2000f8e00ff */
[----:B-1----:R-:W-:Y:S01]  /*65c0*/  MOV R7, UR7 ;  /* 0x0000000700077c02 */ /* 0x002fe20008000f00 */
[----:B------:R-:W-:Y:S01]  /*65d0*/  IMAD.U32 R6, RZ, RZ, UR6 ;  /* 0x00000006ff067e24 */ /* 0x000fe2000f8e00ff */
[----:B-----5:R-:W-:Y:S01]  /*65e0*/  MOV R11, UR5 ;  /* 0x00000005000b7c02 */ /* 0x020fe20008000f00 */
[----:B------:R-:W-:Y:S02]  /*65f0*/  IMAD.U32 R10, RZ, RZ, UR4 ;  /* 0x00000004ff0a7e24 */ /* 0x000fe4000f8e00ff */
[----:B------:R-:W-:Y:S07]  /*6600*/  LEPC R20, `(.L_x_104) ;  /* 0x000000001014794e */ /* 0x000fee0000000000 */
[----:B--23--:R-:W-:Y:S05]  /*6610*/  CALL.ABS.NOINC R2 ;  /* 0x0000000002007343 */ /* 0x00cfea0003c00000 */
.L_x_104:
[C---:B------:R-:W-:Y:S01]  /*6620*/  SHF.L.U32 R40, R48.reuse, 0x10, RZ ;  /* 0x0000001030287819 */ /* 0x040fe200000006ff */
[----:B------:R-:W-:Y:S05]  /*6630*/  WARPSYNC.ALL ;  /* 0x0000000000007948 */ /* 0x000fea0003800000 */
[----:B------:R-:W-:Y:S01]  /*6640*/  R2UR UR4, R39 ;  /* 0x00000000270472ca */ /* 0x000fe200000e0000 */
[----:B------:R-:W-:Y:S01]  /*6650*/  BSSY.RECONVERGENT B0, `(.L_x_105) ;  /* 0x000008b000007945 */ /* 0x000fe20003800200 */
[----:B------:R-:W-:Y:S02]  /*6660*/  LOP3.LUT R43, R48, 0xffff0000, RZ, 0xc0, !PT ;  /* 0xffff0000302b7812 */ /* 0x000fe400078ec0ff */
[----:B------:R-:W-:Y:S02]  /*6670*/  SHF.L.U32 R42, R49, 0x10, RZ ;  /* 0x00000010312a7819 */ /* 0x000fe400000006ff */
[----:B------:R-:W-:Y:S02]  /*6680*/  SHF.L.U32 R45, R51, 0x10, RZ ;  /* 0x00000010332d7819 */ /* 0x000fe400000006ff */
[----:B------:R-:W-:Y:S02]  /*6690*/  SHF.L.U32 R62, R93, 0x1, RZ ;  /* 0x000000015d3e7819 */ /* 0x000fe400000006ff */
[----:B------:R-:W-:Y:S02]  /*66a0*/  ISETP.NE.AND P0, PT, R94, RZ, PT ;  /* 0x000000ff5e00720c */ /* 0x000fe40003f05270 */
[----:B------:R-:W-:Y:S01]  /*66b0*/  IADD3 R99, PT, PT, R99, R62, RZ ;  /* 0x0000003e63637210 */ /* 0x000fe20007ffe0ff */
[----:B--2---:R-:W3:Y:S03]  /*66c0*/  LDTM.16dp256bit.x8 R4, tmem[UR4] ;  /* 0x00000004000479ee */ /* 0x004ee600081a0000 */
[----:B------:R-:W-:Y:S01]  /*66d0*/  IADD3 R100, PT, PT, R92, R99, RZ ;  /* 0x000000635c647210 */ /* 0x000fe20007ffe0ff */
[C---:B---3--:R-:W-:Y:S01]  /*66e0*/  FMUL R0, R38.reuse, R4 ;  /* 0x0000000426007220 */ /* 0x048fe20000400000 */
[C---:B------:R-:W-:Y:S01]  /*66f0*/  FMUL R2, R38.reuse, R5 ;  /* 0x0000000526027220 */ /* 0x040fe20000400000 */
[C---:B-1----:R-:W-:Y:S01]  /*6700*/  FMUL R3, R38.reuse, R6 ;  /* 0x0000000626037220 */ /* 0x042fe20000400000 */
[----:B------:R-:W-:Y:S01]  /*6710*/  FMUL R7, R38, R7 ;  /* 0x0000000726077220 */ /* 0x000fe20000400000 */
[----:B------:R-:W-:Y:S01]  /*6720*/  FFMA R0, R41, R40, R0 ;  /* 0x0000002829007223 */ /* 0x000fe20000000000 */
[----:B------:R-:W-:Y:S01]  /*6730*/  LOP3.LUT R40, R49, 0xffff0000, RZ, 0xc0, !PT ;  /* 0xffff000031287812 */ /* 0x000fe200078ec0ff */
[C---:B------:R-:W-:Y:S01]  /*6740*/  FFMA R2, R41.reuse, R43, R2 ;  /* 0x0000002b29027223 */ /* 0x040fe20000000002 */
[C---:B------:R-:W-:Y:S01]  /*6750*/  SHF.L.U32 R43, R50.reuse, 0x10, RZ ;  /* 0x00000010322b7819 */ /* 0x040fe200000006ff */
[C---:B------:R-:W-:Y:S01]  /*6760*/  FFMA R3, R41.reuse, R42, R3 ;  /* 0x0000002a29037223 */ /* 0x040fe20000000003 */
[----:B------:R-:W-:Y:S01]  /*6770*/  LOP3.LUT R42, R50, 0xffff0000, RZ, 0xc0, !PT ;  /* 0xffff0000322a7812 */ /* 0x000fe200078ec0ff */
[----:B------:R-:W-:Y:S01]  /*6780*/  FMUL R4, R38, R8 ;  /* 0x0000000826047220 */ /* 0x000fe20000400000 */
[----:B------:R-:W-:Y:S01]  /*6790*/  F2FP.BF16.F32.PACK_AB R52, R2, R0 ;  /* 0x000000000234723e */ /* 0x000fe200000010ff */
[----:B------:R-:W-:Y:S01]  /*67a0*/  FFMA R7, R41, R40, R7 ;  /* 0x0000002829077223 */ /* 0x000fe20000000007 */
[----:B------:R-:W-:Y:S01]  /*67b0*/  LOP3.LUT R40, R51, 0xffff0000, RZ, 0xc0, !PT ;  /* 0xffff000033287812 */ /* 0x000fe200078ec0ff */
[C---:B------:R-:W-:Y:S01]  /*67c0*/  FMUL R5, R38.reuse, R9 ;  /* 0x0000000926057220 */ /* 0x040fe20000400000 */
[C---:B------:R-:W-:Y:S01]  /*67d0*/  FMUL R6, R38.reuse, R10 ;  /* 0x0000000a26067220 */ /* 0x040fe20000400000 */
[----:B------:R-:W-:Y:S01]  /*67e0*/  FMUL R11, R38, R11 ;  /* 0x0000000b260b7220 */ /* 0x000fe20000400000 */
[----:B------:R-:W-:Y:S01]  /*67f0*/  F2FP.BF16.F32.PACK_AB R53, R7, R3 ;  /* 0x000000030735723e */ /* 0x000fe200000010ff */
[C---:B------:R-:W-:Y:S01]  /*6800*/  FFMA R4, R41.reuse, R43, R4 ;  /* 0x0000002b29047223 */ /* 0x040fe20000000004 */
[C---:B------:R-:W-:Y:S01]  /*6810*/  SHF.L.U32 R43, R56.reuse, 0x10, RZ ;  /* 0x00000010382b7819 */ /* 0x040fe200000006ff */
[----:B------:R-:W-:Y:S01]  /*6820*/  FFMA R5, R41, R42, R5 ;  /* 0x0000002a29057223 */ /* 0x000fe20000000005 */
[----:B------:R-:W-:Y:S01]  /*6830*/  LOP3.LUT R42, R57, 0xffff0000, RZ, 0xc0, !PT ;  /* 0xffff0000392a7812 */ /* 0x000fe200078ec0ff */
[----:B------:R-:W-:Y:S01]  /*6840*/  FFMA R6, R41, R45, R6 ;  /* 0x0000002d29067223 */ /* 0x000fe20000000006 */
[----:B------:R-:W-:Y:S01]  /*6850*/  SHF.L.U32 R45, R57, 0x10, RZ ;  /* 0x00000010392d7819 */ /* 0x000fe200000006ff */
[----:B------:R-:W-:Y:S01]  /*6860*/  FFMA R11, R41, R40, R11 ;  /* 0x00000028290b7223 */ /* 0x000fe2000000000b */
[----:B------:R-:W-:Y:S01]  /*6870*/  LOP3.LUT R40, R56, 0xffff0000, RZ, 0xc0, !PT ;  /* 0xffff000038287812 */ /* 0x000fe200078ec0ff */
[C---:B------:R-:W-:Y:S01]  /*6880*/  FMUL R8, R38.reuse, R12 ;  /* 0x0000000c26087220 */ /* 0x040fe20000400000 */
[----:B------:R-:W-:Y:S01]  /*6890*/  F2FP.BF16.F32.PACK_AB R54, R5, R4 ;  /* 0x000000040536723e */ /* 0x000fe200000010ff */
[C---:B------:R-:W-:Y:S01]  /*68a0*/  FMUL R9, R38.reuse, R13 ;  /* 0x0000000d26097220 */ /* 0x040fe20000400000 */
[----:B------:R-:W-:Y:S01]  /*68b0*/  F2FP.BF16.F32.PACK_AB R55, R11, R6 ;  /* 0x000000060b37723e */ /* 0x000fe200000010ff */
[C---:B------:R-:W-:Y:S01]  /*68c0*/  FMUL R10, R38.reuse, R14 ;  /* 0x0000000e260a7220 */ /* 0x040fe20000400000 */
[----:B------:R-:W-:Y:S01]  /*68d0*/  FMUL R15, R38, R15 ;  /* 0x0000000f260f7220 */ /* 0x000fe20000400000 */
[----:B------:R-:W-:Y:S01]  /*68e0*/  FFMA R8, R41, R43, R8 ;  /* 0x0000002b29087223 */ /* 0x000fe20000000008 */
[----:B------:R-:W-:Y:S01]  /*68f0*/  SHF.L.U32 R43, R59, 0x10, RZ ;  /* 0x000000103b2b7819 */ /* 0x000fe200000006ff */
[C---:B------:R-:W-:Y:S01]  /*6900*/  FFMA R9, R41.reuse, R40, R9 ;  /* 0x0000002829097223 */ /* 0x040fe20000000009 */
[C---:B------:R-:W-:Y:S01]  /*6910*/  SHF.L.U32 R40, R58.reuse, 0x10, RZ ;  /* 0x000000103a287819 */ /* 0x040fe200000006ff */
        /* <DEDUP_REMOVED lines=8> */
[----:B------:R-:W-:Y:S01]  /*69a0*/  FMUL R14, R38, R18 ;  /* 0x00000012260e7220 */ /* 0x000fe20000400000 */
[----:B------:R-:W-:Y:S01]  /*69b0*/  FFMA R12, R41, R40, R12 ;  /* 0x00000028290c7223 */ /* 0x000fe2000000000c */
[----:B------:R-:W-:Y:S01]  /*69c0*/  LOP3.LUT R40, R59, 0xffff0000, RZ, 0xc0, !PT ;  /* 0xffff00003b287812 */ /* 0x000fe200078ec0ff */
[C---:B------:R-:W-:Y:S01]  /*69d0*/  FFMA R13, R41.reuse, R42, R13 ;  /* 0x0000002a290d7223 */ /* 0x040fe2000000000d */
[----:B------:R-:W-:Y:S01]  /*69e0*/  LOP3.LUT R42, R64, 0xffff0000, RZ, 0xc0, !PT ;  /* 0xffff0000402a7812 */ /* 0x000fe200078ec0ff */
[----:B------:R-:W-:Y:S01]  /*69f0*/  FMUL R19, R38, R19 ;  /* 0x0000001326137220 */ /* 0x000fe20000400000 */
[----:B------:R-:W-:Y:S01]  /*6a00*/  FFMA R14, R41, R43, R14 ;  /* 0x0000002b290e7223 */ /* 0x000fe2000000000e */
[----:B------:R-:W-:Y:S01]  /*6a10*/  SHF.L.U32 R43, R64, 0x10, RZ ;  /* 0x00000010402b7819 */ /* 0x000fe200000006ff */
[C---:B------:R-:W-:Y:S01]  /*6a20*/  FMUL R16, R38.reuse, R20 ;  /* 0x0000001426107220 */ /* 0x040fe20000400000 */
        /* <DEDUP_REMOVED lines=19> */
[----:B------:R1:W-:Y:S01]  /*6b60*/  STSM.16.M88.4 [R97+0x400], R52 ;  /* 0x0004003461007844 */ /* 0x0003e20000000200 */
[C---:B------:R-:W-:Y:S01]  /*6b70*/  FMUL R22, R38.reuse, R26 ;  /* 0x0000001a26167220 */ /* 0x040fe20000400000 */
[----:B------:R-:W-:Y:S01]  /*6b80*/  FMUL R27, R38, R27 ;  /* 0x0000001b261b7220 */ /* 0x000fe20000400000 */
[----:B------:R-:W-:Y:S01]  /*6b90*/  FFMA R20, R41, R43, R20 ;  /* 0x0000002b29147223 */ /* 0x000fe20000000014 */
[----:B------:R-:W-:Y:S01]  /*6ba0*/  SHF.L.U32 R43, R73, 0x10, RZ ;  /* 0x00000010492b7819 */ /* 0x000fe200000006ff */
[C---:B------:R-:W-:Y:S01]  /*6bb0*/  FFMA R21, R41.reuse, R40, R21 ;  /* 0x0000002829157223 */ /* 0x040fe20000000015 */
[C---:B------:R-:W-:Y:S02]  /*6bc0*/  SHF.L.U32 R40, R72.reuse, 0x10, RZ ;  /* 0x0000001048287819 */ /* 0x040fe400000006ff */
[----:B------:R1:W-:Y:S01]  /*6bd0*/  STSM.16.M88.4 [R96+0x400], R68 ;  /* 0x0004004460007844 */ /* 0x0003e20000000200 */
[----:B------:R-:W-:Y:S01]  /*6be0*/  FFMA R22, R41, R45, R22 ;  /* 0x0000002d29167223 */ /* 0x000fe20000000016 */
[----:B------:R-:W-:Y:S01]  /*6bf0*/  SHF.L.U32 R45, R75, 0x10, RZ ;  /* 0x000000104b2d7819 */ /* 0x000fe200000006ff */
[C---:B------:R-:W-:Y:S01]  /*6c00*/  FFMA R27, R41.reuse, R42, R27 ;  /* 0x0000002a291b7223 */ /* 0x040fe2000000001b */
[----:B------:R-:W-:Y:S01]  /*6c10*/  LOP3.LUT R42, R72, 0xffff0000, RZ, 0xc0, !PT ;  /* 0xffff0000482a7812 */ /* 0x000fe200078ec0ff */
[C---:B------:R-:W-:Y:S01]  /*6c20*/  FMUL R24, R38.reuse, R28 ;  /* 0x0000001c26187220 */ /* 0x040fe20000400000 */
[C---:B------:R-:W-:Y:S01]  /*6c30*/  FMUL R25, R38.reuse, R29 ;  /* 0x0000001d26197220 */ /* 0x040fe20000400000 */
[C---:B------:R-:W-:Y:S01]  /*6c40*/  FMUL R26, R38.reuse, R30 ;  /* 0x0000001e261a7220 */ /* 0x040fe20000400000 */
[----:B------:R-:W-:Y:S01]  /*6c50*/  FMUL R31, R38, R31 ;  /* 0x0000001f261f7220 */ /* 0x000fe20000400000 */
[----:B------:R-:W-:Y:S01]  /*6c60*/  FFMA R24, R41, R40, R24 ;  /* 0x0000002829187223 */ /* 0x000fe20000000018 */
[----:B------:R-:W-:Y:S01]  /*6c70*/  LOP3.LUT R40, R73, 0xffff0000, RZ, 0xc0, !PT ;  /* 0xffff000049287812 */ /* 0x000fe200078ec0ff */
[C---:B------:R-:W-:Y:S01]  /*6c80*/  FFMA R25, R41.reuse, R42, R25 ;  /* 0x0000002a29197223 */ /* 0x040fe20000000019 */
[C---:B------:R-:W-:Y:S01]  /*6c90*/  FFMA R26, R41.reuse, R43, R26 ;  /* 0x0000002b291a7223 */ /* 0x040fe2000000001a */
[----:B------:R-:W-:Y:S01]  /*6ca0*/  SHF.L.U32 R43, R74, 0x10, RZ ;  /* 0x000000104a2b7819 */ /* 0x000fe200000006ff */
[----:B------:R-:W-:Y:S01]  /*6cb0*/  FMUL R28, R38, R32 ;  /* 0x00000020261c7220 */ /* 0x000fe20000400000 */
[----:B------:R-:W-:Y:S01]  /*6cc0*/  LOP3.LUT R42, R74, 0xffff0000, RZ, 0xc0, !PT ;  /* 0xffff00004a2a7812 */ /* 0x000fe200078ec0ff */
[----:B------:R-:W-:Y:S01]  /*6cd0*/  FFMA R31, R41, R40, R31 ;  /* 0x00000028291f7223 */ /* 0x000fe2000000001f */
[C---:B------:R-:W-:Y:S01]  /*6ce0*/  FMUL R29, R38.reuse, R33 ;  /* 0x00000021261d7220 */ /* 0x040fe20000400000 */
[C---:B------:R-:W-:Y:S01]  /*6cf0*/  FMUL R30, R38.reuse, R34 ;  /* 0x00000022261e7220 */ /* 0x040fe20000400000 */
[----:B------:R-:W-:Y:S01]  /*6d00*/  LOP3.LUT R40, R75, 0xffff0000, RZ, 0xc0, !PT ;  /* 0xffff00004b287812 */ /* 0x000fe200078ec0ff */
[----:B------:R-:W-:Y:S01]  /*6d10*/  FMUL R35, R38, R35 ;  /* 0x0000002326237220 */ /* 0x000fe20000400000 */
[C---:B------:R-:W-:Y:S01]  /*6d20*/  FFMA R28, R41.reuse, R43, R28 ;  /* 0x0000002b291c7223 */ /* 0x040fe2000000001c */
[C---:B------:R-:W-:Y:S01]  /*6d30*/  FFMA R29, R41.reuse, R42, R29 ;  /* 0x0000002a291d7223 */ /* 0x040fe2000000001d */
[C---:B------:R-:W-:Y:S01]  /*6d40*/  FFMA R30, R41.reuse, R45, R30 ;  /* 0x0000002d291e7223 */ /* 0x040fe2000000001e */
[----:B------:R-:W-:Y:S01]  /*6d50*/  FFMA R35, R41, R40, R35 ;  /* 0x0000002829237223 */ /* 0x000fe20000000023 */
[----:B------:R-:W-:Y:S02]  /*6d60*/  F2FP.BF16.F32.PACK_AB R106, R21, R20 ;  /* 0x00000014156a723e */ /* 0x000fe400000010ff */
[----:B------:R-:W-:Y:S02]  /*6d70*/  F2FP.BF16.F32.PACK_AB R107, R27, R22 ;  /* 0x000000161b6b723e */ /* 0x000fe400000010ff */
[----:B------:R-:W-:Y:S02]  /*6d80*/  F2FP.BF16.F32.PACK_AB R108, R25, R24 ;  /* 0x00000018196c723e */ /* 0x000fe400000010ff */
[----:B------:R-:W-:Y:S01]  /*6d90*/  F2FP.BF16.F32.PACK_AB R109, R31, R26 ;  /* 0x0000001a1f6d723e */ /* 0x000fe200000010ff */
[----:B------:R1:W-:Y:S01]  /*6da0*/  STSM.16.M88.4 [R99], R104 ;  /* 0x0000006863007844 */ /* 0x0003e20000000200 */
[----:B------:R-:W-:Y:S02]  /*6db0*/  F2FP.BF16.F32.PACK_AB R110, R29, R28 ;  /* 0x0000001c1d6e723e */ /* 0x000fe400000010ff */
[----:B------:R-:W-:Y:S05]  /*6dc0*/  F2FP.BF16.F32.PACK_AB R111, R35, R30 ;  /* 0x0000001e236f723e */ /* 0x000fea00000010ff */
[----:B------:R1:W-:Y:S01]  /*6dd0*/  STSM.16.M88.4 [R100], R108 ;  /* 0x0000006c64007844 */ /* 0x0003e20000000200 */
[----:B------:R-:W-:Y:S01]  /*6de0*/  @!PT LDS RZ, [RZ] ;  /* 0x00000000fffff984 */ /* 0x000fe20000000800 */
[----:B------:R-:W-:Y:S01]  /*6df0*/  @!PT LDS RZ, [RZ] ;  /* 0x00000000fffff984 */ /* 0x000fe20000000800 */
[----:B------:R-:W-:Y:S01]  /*6e00*/  @!PT LDS RZ, [RZ] ;  /* 0x00000000fffff984 */ /* 0x000fe20000000800 */
[----:B------:R-:W-:Y:S01]  /*6e10*/  @!PT LDS RZ, [RZ] ;  /* 0x00000000fffff984 */ /* 0x000fe20000000800 */
[----:B------:R2:W-:Y:S07]  /*6e20*/  MEMBAR.ALL.CTA ;  /* 0x0000000000007992 */ /* 0x0005ee0000008000 */
[----:B--2---:R-:W2:Y:S02]  /*6e30*/  FENCE.VIEW.ASYNC.S ;  /* 0x00000000000073c6 */ /* 0x004ea40000000000 */
[----:B--2---:R-:W-:Y:S06]  /*6e40*/  BAR.SYNC.DEFER_BLOCKING 0x1, 0x80 ;  /* 0x0042000000007b1d */ /* 0x004fec0000010000 */
[----:B------:R-:W-:Y:S05]  /*6e50*/  @P0 BRA `(.L_x_106) ;  /* 0x0000000000280947 */ /* 0x000fea0003800000 */
[----:B------:R-:W2:Y:S01]  /*6e60*/  LDCU.64 UR6, c[0x0][0x348] ;  /* 0x00006900ff0677ac */ /* 0x000ea20008000a00 */
[----:B------:R-:W-:Y:S01]  /*6e70*/  UIADD3 UR4, UPT, UPT, UR44, 0x400, URZ ;  /* 0x000004002c047890 */ /* 0x000fe2000fffe0ff */
[----:B------:R-:W-:Y:S05]  /*6e80*/  UMOV UR51, UR36 ;  /* 0x0000002400337c82 */ /* 0x000fea0008000000 */
[----:B------:R-:W-:Y:S04]  /*6e90*/  MOV R86, UR4 ;  /* 0x0000000400567c02 */ /* 0x000fe80008000f00 */
[----:B------:R-:W-:Y:S01]  /*6ea0*/  R2UR UR48, R86 ;  /* 0x00000000563072ca */ /* 0x000fe200000e0000 */
[----:B--2---:R-:W-:Y:S04]  /*6eb0*/  UIADD3 UR4, UP0, UPT, UR6, 0x680, URZ ;  /* 0x0000068006047890 */ /* 0x004fe8000ff1e0ff */
[----:B------:R-:W-:Y:S09]  /*6ec0*/  UIADD3.X UR5, UPT, UPT, URZ, UR7, URZ, UP0, !UPT ;  /* 0x00000007ff057290 */ /* 0x000ff200087fe4ff */
[----:B------:R2:W-:Y:S01]  /*6ed0*/  UTMASTG.3D [UR48], [UR4] ;  /* 0x00000030040073b5 */ /* 0x0005e20008010000 */
[----:B------:R0:W-:Y:S01]  /*6ee0*/  UTMACMDFLUSH ;  /* 0x00000000000079b7 */ /* 0x0001e20000000000 */
[----:B--2---:R-:W-:Y:S04]  /*6ef0*/  DEPBAR.LE SB0, 0x1 ;  /* 0x000080400000791a */ /* 0x004fe80000000000 */
.L_x_106:
[----:B------:R-:W-:Y:S05]  /*6f00*/  BSYNC.RECONVERGENT B0 ;  /* 0x0000000000007941 */ /* 0x000fea0003800200 */
.L_x_105:
[----:B------:R-:W-:Y:S01]  /*6f10*/  BAR.SYNC.DEFER_BLOCKING 0x1, 0x80 ;  /* 0x0042000000007b1d */ /* 0x000fe20000010000 */
[----:B------:R-:W-:Y:S01]  /*6f20*/  ISETP.NE.AND P1, PT, R95, RZ, PT ;  /* 0x000000ff5f00720c */ /* 0x000fe20003f25270 */
[----:B------:R-:W-:Y:S01]  /*6f30*/  UISETP.NE.AND UP0, UPT, UR47, URZ, UPT ;  /* 0x000000ff2f00728c */ /* 0x000fe2000bf05270 */
[----:B------:R-:W-:Y:S11]  /*6f40*/  LEA R3, R46, UR44, 0x3 ;  /* 0x0000002c2e037c11 */ /* 0x000ff6000f8e18ff */
[----:B------:R-:W-:Y:S01]  /*6f50*/  @P1 SHF.L.U32 R4, R91, 0x1f, RZ ;  /* 0x0000001f5b041819 */ /* 0x000fe200000006ff */
[----:B------:R-:W-:Y:S06]  /*6f60*/  BRA.U !UP0, `(.L_x_107) ;  /* 0x0000000108247547 */ /* 0x000fec000b800000 */
[----:B------:R-:W2:Y:S01]  /*6f70*/  S2R R0, SR_CgaCtaId ;  /* 0x0000000000007919 */ /* 0x000ea20000008800 */
[----:B------:R-:W-:Y:S01]  /*6f80*/  IMAD.U32 R2, RZ, RZ, UR46 ;  /* 0x0000002eff027e24 */ /* 0x000fe2000f8e00ff */
[----:B------:R-:W-:Y:S04]  /*6f90*/  UIADD3 UR4, UPT, UPT, UR46, 0x1, URZ ;  /* 0x000000012e047890 */ /* 0x000fe8000fffe0ff */
[----:B------:R-:W-:Y:S01]  /*6fa0*/  @P1 LEA R2, R2, UR44, 0x3 ;  /* 0x0000002c02021c11 */ /* 0x000fe2000f8e18ff */
[----:B------:R-:W-:Y:S04]  /*6fb0*/  UISETP.NE.AND UP0, UPT, UR4, 0x4, UPT ;  /* 0x000000040400788c */ /* 0x000fe8000bf05270 */
[----:B------:R-:W-:Y:S01]  /*6fc0*/  @P1 VIADD R5, R2, 0x60 ;  /* 0x0000006002051836 */ /* 0x000fe20000000000 */
[----:B------:R-:W-:Y:S04]  /*6fd0*/  USEL UR46, UR4, URZ, UP0 ;  /* 0x000000ff042e7287 */ /* 0x000fe80008000000 */
[----:B--2---:R-:W-:Y:S04]  /*6fe0*/  @P1 PRMT R0, R0, 0x654, R5 ;  /* 0x0000065400001816 */ /* 0x004fe80000000005 */
[----:B------:R2:W-:Y:S04]  /*6ff0*/  @P1 SYNCS.ARRIVE.TRANS64.RED.A1T0 RZ, [R0+URZ], RZ ;  /* 0x000000ff00ff19a7 */ /* 0x0005e800081004ff */
.L_x_107:
[----:B------:R-:W3:Y:S01]  /*7000*/  @P1 SYNCS.PHASECHK.TRANS64.TRYWAIT P0, [R3+URZ+0x40], R4 ;  /* 0x00004004030015a7 */ /* 0x000ee200080011ff */
[----:B------:R-:W-:Y:S01]  /*7010*/  BSSY B1, `(.L_x_108) ;  /* 0x0000017000017945 */ /* 0x000fe20003800000 */
[----:B---3--:R-:W-:Y:S03]  /*7020*/  @P1 SEL R60, RZ, 0x1, !P0 ;  /* 0x00000001ff3c1807 */ /* 0x008fe60004000000 */
[----:B------:R-:W-:Y:S05]  /*7030*/  @!P1 BRA `(.L_x_109) ;  /* 0x0000000000509947 */ /* 0x000fea0003800000 */
[----:B------:R-:W-:Y:S01]  /*7040*/  ISETP.NE.AND P1, PT, R61, RZ, PT ;  /* 0x000000ff3d00720c */ /* 0x000fe20003f25270 */
[----:B------:R-:W-:Y:S01]  /*7050*/  BSSY B0, `(.L_x_110) ;  /* 0x000000a000007945 */ /* 0x000fe20003800000 */
[----:B------:R-:W-:Y:S11]  /*7060*/  ISETP.NE.AND P0, PT, R60, RZ, PT ;  /* 0x000000ff3c00720c */ /* 0x000ff60003f05270 */
[----:B------:R-:W-:Y:S04]  /*7070*/  @P1 IMAD R4, R46, 0x2000, R47 ;  /* 0x000020002e041824 */ /* 0x000fe800078e022f */
[----:B------:R-:W-:Y:S04]  /*7080*/  @P1 VIADD R7, R4, UR44 ;  /* 0x0000002c04071c36 */ /* 0x000fe80008000000 */
[----:B------:R-:W-:Y:S01]  /*7090*/  @P1 IMAD.IADD R2, R92, 0x1, R7 ;  /* 0x000000015c021824 */ /* 0x000fe200078e0207 */
[----:B------:R-:W-:Y:S01]  /*70a0*/  @P1 IADD3 R5, PT, PT, R62, R7, RZ ;  /* 0x000000073e051210 */ /* 0x000fe20007ffe0ff */
[----:B------:R-:W-:Y:S06]  /*70b0*/  @P0 BRA `(.L_x_111) ;  /* 0x00000000000c0947 */ /* 0x000fec0003800000 */
[----:B--2---:R-:W-:Y:S04]  /*70c0*/  SHF.L.U32 R0, R91, 0x1f, RZ ;  /* 0x0000001f5b007819 */ /* 0x004fe800000006ff */
[----:B------:R-:W2:Y:S02]  /*70d0*/  SYNCS.PHASECHK.TRANS64.TRYWAIT P0, [R3+URZ+0x40], R0 ;  /* 0x00004000030075a7 */ /* 0x000ea400080011ff */
[----:B--2---:R-:W-:Y:S05]  /*70e0*/  @!P0 BRA `(.L_x_112) ;  /* 0x00000030008c8947 */ /* 0x004fea0003800000 */
.L_x_111:
[----:B------:R-:W-:Y:S05]  /*70f0*/  BSYNC B0 ;  /* 0x0000000000007941 */ /* 0x000fea0003800000 */
.L_x_110:
[----:B------:R-:W-:Y:S02]  /*7100*/  ISETP.NE.AND P0, PT, R61, RZ, PT ;  /* 0x000000ff3d00720c */ /* 0x000fe40003f05270 */
[----:B------:R-:W-:Y:S11]  /*7110*/  IADD3 R46, PT, PT, R46, 0x1, RZ ;  /* 0x000000012e2e7810 */ /* 0x000ff60007ffe0ff */
[----:B--2---:R-:W-:Y:S01]  /*7120*/  @P0 IMAD.IADD R0, R92, 0x1, R5 ;  /* 0x000000015c000824 */ /* 0x004fe200078e0205 */
[----:B------:R-:W-:Y:S05]  /*7130*/  @P0 WARPSYNC.ALL ;  /* 0x0000000000000948 */ /* 0x000fea0003800000 */
[----:B------:R3:W4:Y:S04]  /*7140*/  @P0 LDSM.16.M88.4 R48, [R4+UR44+0x400] ;  /* 0x0004002c0430083b */ /* 0x0007280008000200 */
[----:B------:R3:W2:Y:S04]  /*7150*/  @P0 LDSM.16.M88.4 R56, [R2+0x400] ;  /* 0x000400000238083b */ /* 0x0006a80000000200 */
[----:B------:R3:W1:Y:S04]  /*7160*/  @P0 LDSM.16.M88.4 R64, [R5+0x400] ;  /* 0x000400000540083b */ /* 0x0006680000000200 */
[----:B------:R3:W1:Y:S02]  /*7170*/  @P0 LDSM.16.M88.4 R72, [R0+0x400] ;  /* 0x000400000048083b */ /* 0x0006640000000200 */
.L_x_109:
[----:B------:R-:W-:Y:S05]  /*7180*/  BSYNC B1 ;  /* 0x0000000000017941 */ /* 0x000fea0003800000 */
.L_x_108:
[----:B------:R-:W-:Y:S05]  /*7190*/  VIADD R3, R39, 0x40 ;  /* 0x0000004027037836 */ /* 0x000fea0000000000 */
[----:B------:R-:W-:Y:S04]  /*71a0*/  SHF.R.U32.HI R3, RZ, 0x15, R3 ;  /* 0x00000015ff037819 */ /* 0x000fe80000011603 */
[----:B------:R-:W-:Y:S11]  /*71b0*/  LOP3.LUT P0, RZ, R3, 0x3, R82, 0x48, !PT ;  /* 0x0000000303ff7812 */ /* 0x000ff60007804852 */
[----:B------:R-:W-:Y:S02]  /*71c0*/  @!UPT UIADD3 URZ, UPT, UPT, URZ, URZ, URZ ;  /* 0x000000fffffff290 */ /* 0x000fe4000fffe0ff */
[----:B------:R-:W-:Y:S05]  /*71d0*/  @!P0 BRA `(.L_x_113) ;  /* 0x0000000000408947 */ /* 0x000fea0003800000 */
[----:B------:R-:W5:Y:S01]  /*71e0*/  LDCU.64 UR8, c[0x4][0x70] ;  /* 0x01000e00ff0877ac */ /* 0x000f620008000a00 */
[----:B------:R-:W-:Y:S01]  /*71f0*/  MOV R3, 0x0 ;  /* 0x0000000000037802 */ /* 0x000fe20000000f00 */
[----:B------:R-:W-:Y:S02]  /*7200*/  HFMA2 R12, -RZ, RZ, 0, 5.9604644775390625e-08 ;  /* 0x00000001ff0c7431 */ /* 0x000fe400000001ff */
[----:B------:R-:W-:Y:S02]  /*7210*/  IMAD.MOV.U32 R8, RZ, RZ, 0x192 ;  /* 0x00000192ff087424 */ /* 0x000fe400078e00ff */
[----:B------:R-:W-:Y:S01]  /*7220*/  IMAD.MOV.U32 R13, RZ, RZ, RZ ;  /* 0x000000ffff0d7224 */ /* 0x000fe200078e00ff */
[----:B------:R-:W2:Y:S01]  /*7230*/  LDCU.64 UR6, c[0x4][0x78] ;  /* 0x01000f00ff0677ac */ /* 0x000ea20008000a00 */
[----:B---3--:R-:W3:Y:S01]  /*7240*/  LDC.64 R2, c[0x4][R3] ;  /* 0x0100000003027b82 */ /* 0x008ee20000000a00 */
[----:B------:R-:W4:Y:S01]  /*7250*/  LDCU.64 UR4, c[0x4][0x10] ;  /* 0x01000200ff0477ac */ /* 0x000f220008000a00 */
[----:B-----5:R-:W-:Y:S01]  /*7260*/  MOV R5, UR9 ;  /* 0x0000000900057c02 */ /* 0x020fe20008000f00 */
[----:B------:R-:W-:Y:S01]  /*7270*/  IMAD.U32 R4, RZ, RZ, UR8 ;  /* 0x00000008ff047e24 */ /* 0x000fe2000f8e00ff */
[----:B--2---:R-:W-:Y:S01]  /*7280*/  MOV R7, UR7 ;  /* 0x0000000700077c02 */ /* 0x004fe20008000f00 */
[----:B------:R-:W-:Y:S01]  /*7290*/  IMAD.U32 R6, RZ, RZ, UR6 ;  /* 0x00000006ff067e24 */ /* 0x000fe2000f8e00ff */
[----:B----4-:R-:W-:Y:S01]  /*72a0*/  MOV R11, UR5 ;  /* 0x00000005000b7c02 */ /* 0x010fe20008000f00 */
[----:B------:R-:W-:Y:S02]  /*72b0*/  IMAD.U32 R10, RZ, RZ, UR4 ;  /* 0x00000004ff0a7e24 */ /* 0x000fe4000f8e00ff */
[----:B------:R-:W-:Y:S07]  /*72c0*/  LEPC R20, `(.L_x_113) ;  /* 0x000000001014794e */ /* 0x000fee0000000000 */
[----:B-1-3--:R-:W-:Y:S05]  /*72d0*/  CALL.ABS.NOINC R2 ;  /* 0x0000000002007343 */ /* 0x00afea0003c00000 */
.L_x_113:
[C---:B----4-:R-:W-:Y:S01]  /*72e0*/  SHF.L.U32 R40, R48.reuse, 0x10, RZ ;  /* 0x0000001030287819 */ /* 0x050fe200000006ff */
[----:B------:R-:W-:Y:S05]  /*72f0*/  WARPSYNC.ALL ;  /* 0x0000000000007948 */ /* 0x000fea0003800000 */
[----:B------:R-:W-:Y:S01]  /*7300*/  R2UR UR4, R39 ;  /* 0x00000000270472ca */ /* 0x000fe200000e0000 */
[----:B------:R-:W4:Y:S01]  /*7310*/  S2R R101, SR_CgaCtaId ;  /* 0x0000000000657919 */ /* 0x000f220000008800 */
[----:B------:R-:W-:Y:S01]  /*7320*/  LOP3.LUT R43, R48, 0xffff0000, RZ, 0xc0, !PT ;  /* 0xffff0000302b7812 */ /* 0x000fe200078ec0ff */
[----:B------:R-:W-:Y:S01]  /*7330*/  BSSY.RECONVERGENT B0, `(.L_x_114) ;  /* 0x000008e000007945 */ /* 0x000fe20003800200 */
[----:B------:R-:W-:Y:S02]  /*7340*/  LOP3.LUT R42, R49, 0xffff0000, RZ, 0xc0, !PT ;  /* 0xffff0000312a7812 */ /* 0x000fe400078ec0ff */
[----:B------:R-:W-:Y:S02]  /*7350*/  LOP3.LUT R44, R50, 0xffff0000, RZ, 0xc0, !PT ;  /* 0xffff0000322c7812 */ /* 0x000fe400078ec0ff */
[----:B--2---:R-:W-:Y:S02]  /*7360*/  SHF.L.U32 R45, R59, 0x10, RZ ;  /* 0x000000103b2d7819 */ /* 0x004fe400000006ff */
[----:B------:R-:W-:Y:S02]  /*7370*/  ISETP.NE.AND P6, PT, R95, RZ, PT ;  /* 0x000000ff5f00720c */ /* 0x000fe40003fc5270 */
[----:B------:R-:W-:Y:S01]  /*7380*/  ISETP.NE.AND P0, PT, R94, RZ, PT ;  /* 0x000000ff5e00720c */ /* 0x000fe20003f05270 */
[----:B---3--:R-:W2:Y:S01]  /*7390*/  LDTM.16dp256bit.x8 R4, tmem[UR4+0x40] ;  /* 0x00004004000479ee */ /* 0x008ea200081a0000 */
[----:B------:R-:W-:Y:S09]  /*73a0*/  MOV R63, UR46 ;  /* 0x0000002e003f7c02 */ /* 0x000ff20008000f00 */
[----:B------:R-:W-:Y:S02]  /*73b0*/  @P6 LEA R63, R63, UR44, 0x3 ;  /* 0x0000002c3f3f6c11 */ /* 0x000fe4000f8e18ff */
[----:B-1----:R-:W-:Y:S02]  /*73c0*/  @P6 SHF.L.U32 R108, R91, 0x1f, RZ ;  /* 0x0000001f5b6c6819 */ /* 0x002fe400000006ff */
[----:B------:R-:W-:Y:S02]  /*73d0*/  @P6 IADD3 R102, PT, PT, R63, 0x60, RZ ;  /* 0x000000603f666810 */ /* 0x000fe40007ffe0ff */
[----:B------:R-:W-:Y:S02]  /*73e0*/  LEA R63, R46, UR44, 0x3 ;  /* 0x0000002c2e3f7c11 */ /* 0x000fe4000f8e18ff */
[----:B----4-:R-:W-:Y:S01]  /*73f0*/  @P6 PRMT R102, R101, 0x654, R102 ;  /* 0x0000065465666816 */ /* 0x010fe20000000066 */
[C---:B--2---:R-:W-:Y:S01]  /*7400*/  FMUL R0, R38.reuse, R4 ;  /* 0x0000000426007220 */ /* 0x044fe20000400000 */
[C---:B------:R-:W-:Y:S01]  /*7410*/  FMUL R2, R38.reuse, R5 ;  /* 0x0000000526027220 */ /* 0x040fe20000400000 */
[C---:B------:R-:W-:Y:S01]  /*7420*/  FMUL R3, R38.reuse, R6 ;  /* 0x0000000626037220 */ /* 0x040fe20000400000 */
[C---:B------:R-:W-:Y:S01]  /*7430*/  FMUL R7, R38.reuse, R7 ;  /* 0x0000000726077220 */ /* 0x040fe20000400000 */
[----:B------:R-:W-:Y:S01]  /*7440*/  FFMA R0, R41, R40, R0 ;  /* 0x0000002829007223 */ /* 0x000fe20000000000 */
[----:B------:R-:W-:Y:S01]  /*7450*/  SHF.L.U32 R40, R49, 0x10, RZ ;  /* 0x0000001031287819 */ /* 0x000fe200000006ff */
[----:B------:R-:W-:Y:S01]  /*7460*/  FFMA R2, R41, R43, R2 ;  /* 0x0000002b29027223 */ /* 0x000fe20000000002 */
[----:B------:R-:W-:Y:S01]  /*7470*/  SHF.L.U32 R43, R51, 0x10, RZ ;  /* 0x00000010332b7819 */ /* 0x000fe200000006ff */
[C---:B------:R-:W-:Y:S01]  /*7480*/  FMUL R4, R38.reuse, R8 ;  /* 0x0000000826047220 */ /* 0x040fe20000400000 */
[----:B------:R-:W-:Y:S01]  /*7490*/  FMUL R5, R38, R9 ;  /* 0x0000000926057220 */ /* 0x000fe20000400000 */
[C---:B------:R-:W-:Y:S01]  /*74a0*/  FFMA R3, R41.reuse, R40, R3 ;  /* 0x0000002829037223 */ /* 0x040fe20000000003 */
[----:B------:R-:W-:Y:S01]  /*74b0*/  SHF.L.U32 R40, R50, 0x10, RZ ;  /* 0x0000001032287819 */ /* 0x000fe200000006ff */
[----:B------:R-:W-:Y:S01]  /*74c0*/  FFMA R7, R41, R42, R7 ;  /* 0x0000002a29077223 */ /* 0x000fe20000000007 */
[----:B------:R-:W-:Y:S01]  /*74d0*/  LOP3.LUT R42, R51, 0xffff0000, RZ, 0xc0, !PT ;  /* 0xffff0000332a7812 */ /* 0x000fe200078ec0ff */
[----:B------:R-:W-:Y:S01]  /*74e0*/  FMUL R6, R38, R10 ;  /* 0x0000000a26067220 */ /* 0x000fe20000400000 */
[----:B------:R-:W-:Y:S01]  /*74f0*/  F2FP.BF16.F32.PACK_AB R52, R2, R0 ;  /* 0x000000000234723e */ /* 0x000fe200000010ff */
        /* <DEDUP_REMOVED lines=18> */
[C---:B------:R-:W-:Y:S01]  /*7620*/  LOP3.LUT R42, R58.reuse, 0xffff0000, RZ, 0xc0, !PT ;  /* 0xffff00003a2a7812 */ /* 0x040fe200078ec0ff */
[----:B------:R-:W-:Y:S01]  /*7630*/  FFMA R10, R41, R43, R10 ;  /* 0x0000002b290a7223 */ /* 0x000fe2000000000a */
[----:B------:R-:W-:Y:S01]  /*7640*/  SHF.L.U32 R43, R58, 0x10, RZ ;  /* 0x000000103a2b7819 */ /* 0x000fe200000006ff */
[C---:B------:R-:W-:Y:S01]  /*7650*/  FMUL R15, R38.reuse, R15 ;  /* 0x0000000f260f7220 */ /* 0x040fe20000400000 */
[----:B------:R-:W-:Y:S01]  /*7660*/  F2FP.BF16.F32.PACK_AB R68, R9, R8 ;  /* 0x000000080944723e */ /* 0x000fe200000010ff */
[C---:B------:R-:W-:Y:S01]  /*7670*/  FMUL R12, R38.reuse, R16 ;  /* 0x00000010260c7220 */ /* 0x040fe20000400000 */
[----:B------:R-:W-:Y:S01]  /*7680*/  FMUL R13, R38, R17 ;  /* 0x00000011260d7220 */ /* 0x000fe20000400000 */
[----:B------:R-:W-:Y:S01]  /*7690*/  FFMA R15, R41, R40, R15 ;  /* 0x00000028290f7223 */ /* 0x000fe2000000000f */
[----:B------:R-:W-:Y:S01]  /*76a0*/  LOP3.LUT R40, R59, 0xffff0000, RZ, 0xc0, !PT ;  /* 0xffff00003b287812 */ /* 0x000fe200078ec0ff */
[----:B------:R-:W-:Y:S01]  /*76b0*/  FFMA R12, R41, R43, R12 ;  /* 0x0000002b290c7223 */ /* 0x000fe2000000000c */
[----:B------:R-:W-:Y:S01]  /*76c0*/  SHF.L.U32 R43, R64, 0x10, RZ ;  /* 0x00000010402b7819 */ /* 0x000fe200000006ff */
[----:B------:R-:W-:Y:S01]  /*76d0*/  FMUL R14, R38, R18 ;  /* 0x00000012260e7220 */ /* 0x000fe20000400000 */
[----:B------:R-:W-:Y:S01]  /*76e0*/  F2FP.BF16.F32.PACK_AB R69, R15, R10 ;  /* 0x0000000a0f45723e */ /* 0x000fe200000010ff */
[----:B------:R-:W-:Y:S01]  /*76f0*/  FFMA R13, R41, R42, R13 ;  /* 0x0000002a290d7223 */ /* 0x000fe2000000000d */
[----:B------:R-:W-:Y:S01]  /*7700*/  LOP3.LUT R42, R64, 0xffff0000, RZ, 0xc0, !PT ;  /* 0xffff0000402a7812 */ /* 0x000fe200078ec0ff */
[C---:B------:R-:W-:Y:S01]  /*7710*/  FMUL R19, R38.reuse, R19 ;  /* 0x0000001326137220 */ /* 0x040fe20000400000 */
[C---:B------:R-:W-:Y:S01]  /*7720*/  FMUL R16, R38.reuse, R20 ;  /* 0x0000001426107220 */ /* 0x040fe20000400000 */
[C---:B------:R-:W-:Y:S01]  /*7730*/  FMUL R17, R38.reuse, R21 ;  /* 0x0000001526117220 */ /* 0x040fe20000400000 */
[----:B------:R-:W-:Y:S01]  /*7740*/  F2FP.BF16.F32.PACK_AB R70, R13, R12 ;  /* 0x0000000c0d46723e */ /* 0x000fe200000010ff */
[----:B------:R-:W-:Y:S01]  /*7750*/  FFMA R14, R41, R45, R14 ;  /* 0x0000002d290e7223 */ /* 0x000fe2000000000e */
[----:B------:R-:W-:Y:S01]  /*7760*/  SHF.L.U32 R45, R65, 0x10, RZ ;  /* 0x00000010412d7819 */ /* 0x000fe200000006ff */
[----:B------:R1:W-:Y:S01]  /*7770*/  STSM.16.M88.4 [R97+0x2400], R52 ;  /* 0x0024003461007844 */ /* 0x0003e20000000200 */
[----:B------:R-:W-:Y:S01]  /*7780*/  FFMA R19, R41, R40, R19 ;  /* 0x0000002829137223 */ /* 0x000fe20000000013 */
[----:B------:R-:W-:Y:S01]  /*7790*/  LOP3.LUT R40, R65, 0xffff0000, RZ, 0xc0, !PT ;  /* 0xffff000041287812 */ /* 0x000fe200078ec0ff */
[----:B------:R-:W-:Y:S01]  /*77a0*/  FFMA R16, R41, R43, R16 ;  /* 0x0000002b29107223 */ /* 0x000fe20000000010 */
[----:B------:R-:W-:Y:S01]  /*77b0*/  SHF.L.U32 R43, R67, 0x10, RZ ;  /* 0x00000010432b7819 */ /* 0x000fe200000006ff */
[----:B------:R-:W-:Y:S01]  /*77c0*/  FMUL R18, R38, R22 ;  /* 0x0000001626127220 */ /* 0x000fe20000400000 */
[----:B------:R-:W-:Y:S01]  /*77d0*/  F2FP.BF16.F32.PACK_AB R71, R19, R14 ;  /* 0x0000000e1347723e */ /* 0x000fe200000010ff */
[C---:B------:R-:W-:Y:S01]  /*77e0*/  FFMA R17, R41.reuse, R42, R17 ;  /* 0x0000002a29117223 */ /* 0x040fe20000000011 */
[----:B------:R-:W-:Y:S01]  /*77f0*/  SHF.L.U32 R42, R66, 0x10, RZ ;  /* 0x00000010422a7819 */ /* 0x000fe200000006ff */
[C---:B------:R-:W-:Y:S01]  /*7800*/  FMUL R23, R38.reuse, R23 ;  /* 0x0000001726177220 */ /* 0x040fe20000400000 */
[----:B------:R-:W-:Y:S01]  /*7810*/  FMUL R20, R38, R24 ;  /* 0x0000001826147220 */ /* 0x000fe20000400000 */
[----:B------:R-:W-:Y:S01]  /*7820*/  FFMA R18, R41, R45, R18 ;  /* 0x0000002d29127223 */ /* 0x000fe20000000012 */
[----:B------:R-:W-:Y:S01]  /*7830*/  SHF.L.U32 R45, R75, 0x10, RZ ;  /* 0x000000104b2d7819 */ /* 0x000fe200000006ff */
[C---:B------:R-:W-:Y:S01]  /*7840*/  FFMA R23, R41.reuse, R40, R23 ;  /* 0x0000002829177223 */ /* 0x040fe20000000017 */
[----:B------:R-:W-:Y:S01]  /*7850*/  LOP3.LUT R40, R66, 0xffff0000, RZ, 0xc0, !PT ;  /* 0xffff000042287812 */ /* 0x000fe200078ec0ff */
[----:B------:R-:W-:Y:S01]  /*7860*/  FFMA R20, R41, R42, R20 ;  /* 0x0000002a29147223 */ /* 0x000fe20000000014 */
[----:B------:R-:W-:Y:S01]  /*7870*/  LOP3.LUT R42, R67, 0xffff0000, RZ, 0xc0, !PT ;  /* 0xffff0000432a7812 */ /* 0x000fe200078ec0ff */
[C---:B------:R-:W-:Y:S01]  /*7880*/  FMUL R21, R38.reuse, R25 ;  /* 0x0000001926157220 */ /* 0x040fe20000400000 */
[C---:B------:R-:W-:Y:S01]  /*7890*/  FMUL R22, R38.reuse, R26 ;  /* 0x0000001a26167220 */ /* 0x040fe20000400000 */
[C---:B------:R-:W-:Y:S01]  /*78a0*/  FMUL R27, R38.reuse, R27 ;  /* 0x0000001b261b7220 */ /* 0x040fe20000400000 */
[----:B------:R-:W-:Y:S01]  /*78b0*/  FMUL R24, R38, R28 ;  /* 0x0000001c26187220 */ /* 0x000fe20000400000 */
[C---:B------:R-:W-:Y:S01]  /*78c0*/  FFMA R21, R41.reuse, R40, R21 ;  /* 0x0000002829157223 */ /* 0x040fe20000000015 */
[C---:B------:R-:W-:Y:S01]  /*78d0*/  SHF.L.U32 R40, R72.reuse, 0x10, RZ ;  /* 0x0000001048287819 */ /* 0x040fe200000006ff */
[----:B------:R-:W-:Y:S01]  /*78e0*/  FFMA R22, R41, R43, R22 ;  /* 0x0000002b29167223 */ /* 0x000fe20000000016 */
[----:B------:R-:W-:Y:S01]  /*78f0*/  SHF.L.U32 R43, R73, 0x10, RZ ;  /* 0x00000010492b7819 */ /* 0x000fe200000006ff */
[----:B------:R2:W-:Y:S01]  /*7900*/  STSM.16.M88.4 [R96+0x2400], R68 ;  /* 0x0024004460007844 */ /* 0x0005e20000000200 */
[C---:B------:R-:W-:Y:S01]  /*7910*/  FFMA R27, R41.reuse, R42, R27 ;  /* 0x0000002a291b7223 */ /* 0x040fe2000000001b */
[----:B------:R-:W-:Y:S01]  /*7920*/  LOP3.LUT R42, R72, 0xffff0000, RZ, 0xc0, !PT ;  /* 0xffff0000482a7812 */ /* 0x000fe200078ec0ff */
[C---:B------:R-:W-:Y:S01]  /*7930*/  FMUL R25, R38.reuse, R29 ;  /* 0x0000001d26197220 */ /* 0x040fe20000400000 */
[C---:B------:R-:W-:Y:S01]  /*7940*/  FMUL R26, R38.reuse, R30 ;  /* 0x0000001e261a7220 */ /* 0x040fe20000400000 */
[----:B------:R-:W-:Y:S01]  /*7950*/  FFMA R24, R41, R40, R24 ;  /* 0x0000002829187223 */ /* 0x000fe20000000018 */
[----:B------:R-:W-:Y:S01]  /*7960*/  LOP3.LUT R40, R73, 0xffff0000, RZ, 0xc0, !PT ;  /* 0xffff000049287812 */ /* 0x000fe200078ec0ff */
[C---:B------:R-:W-:Y:S01]  /*7970*/  FFMA R25, R41.reuse, R42, R25 ;  /* 0x0000002a29197223 */ /* 0x040fe20000000019 */
[C---:B------:R-:W-:Y:S01]  /*7980*/  FFMA R26, R41.reuse, R43, R26 ;  /* 0x0000002b291a7223 */ /* 0x040fe2000000001a */
[----:B------:R-:W-:Y:S01]  /*7990*/  FMUL R31, R38, R31 ;  /* 0x0000001f261f7220 */ /* 0x000fe20000400000 */
[----:B------:R-:W-:Y:S01]  /*79a0*/  SHF.L.U32 R43, R74, 0x10, RZ ;  /* 0x000000104a2b7819 */ /* 0x000fe200000006ff */
[----:B------:R-:W-:Y:S01]  /*79b0*/  FMUL R28, R38, R32 ;  /* 0x00000020261c7220 */ /* 0x000fe20000400000 */
[----:B------:R-:W-:Y:S01]  /*79c0*/  LOP3.LUT R42, R74, 0xffff0000, RZ, 0xc0, !PT ;  /* 0xffff00004a2a7812 */ /* 0x000fe200078ec0ff */
[C---:B------:R-:W-:Y:S01]  /*79d0*/  FMUL R29, R38.reuse, R33 ;  /* 0x00000021261d7220 */ /* 0x040fe20000400000 */
[C---:B------:R-:W-:Y:S01]  /*79e0*/  FMUL R30, R38.reuse, R34 ;  /* 0x00000022261e7220 */ /* 0x040fe20000400000 */
[C---:B------:R-:W-:Y:S01]  /*79f0*/  FFMA R31, R41.reuse, R40, R31 ;  /* 0x00000028291f7223 */ /* 0x040fe2000000001f */
[----:B------:R-:W-:Y:S01]  /*7a00*/  FMUL R35, R38, R35 ;  /* 0x0000002326237220 */ /* 0x000fe20000400000 */
[C---:B------:R-:W-:Y:S01]  /*7a10*/  FFMA R28, R41.reuse, R43, R28 ;  /* 0x0000002b291c7223 */ /* 0x040fe2000000001c */
[C---:B------:R-:W-:Y:S01]  /*7a20*/  FFMA R29, R41.reuse, R42, R29 ;  /* 0x0000002a291d7223 */ /* 0x040fe2000000001d */
[C---:B------:R-:W-:Y:S01]  /*7a30*/  FFMA R30, R41.reuse, R45, R30 ;  /* 0x0000002d291e7223 */ /* 0x040fe2000000001e */
[----:B------:R-:W-:Y:S01]  /*7a40*/  FFMA R35, R41, R44, R35 ;  /* 0x0000002c29237223 */ /* 0x000fe20000000023 */
[----:B-1----:R-:W-:Y:S02]  /*7a50*/  F2FP.BF16.F32.PACK_AB R52, R17, R16 ;  /* 0x000000101134723e */ /* 0x002fe400000010ff */
[----:B------:R-:W-:Y:S02]  /*7a60*/  F2FP.BF16.F32.PACK_AB R53, R23, R18 ;  /* 0x000000121735723e */ /* 0x000fe400000010ff */
[----:B------:R-:W-:Y:S02]  /*7a70*/  F2FP.BF16.F32.PACK_AB R54, R21, R20 ;  /* 0x000000141536723e */ /* 0x000fe400000010ff */
[----:B------:R-:W-:Y:S02]  /*7a80*/  F2FP.BF16.F32.PACK_AB R55, R27, R22 ;  /* 0x000000161b37723e */ /* 0x000fe400000010ff */
[----:B------:R-:W-:Y:S02]  /*7a90*/  F2FP.BF16.F32.PACK_AB R104, R25, R24 ;  /* 0x000000181968723e */ /* 0x000fe400000010ff */
[----:B------:R-:W-:Y:S01]  /*7aa0*/  F2FP.BF16.F32.PACK_AB R105, R31, R26 ;  /* 0x0000001a1f69723e */ /* 0x000fe200000010ff */
[----:B------:R2:W-:Y:S01]  /*7ab0*/  STSM.16.M88.4 [R99+0x2000], R52 ;  /* 0x0020003463007844 */ /* 0x0005e20000000200 */
[----:B------:R-:W-:Y:S02]  /*7ac0*/  F2FP.BF16.F32.PACK_AB R106, R29, R28 ;  /* 0x0000001c1d6a723e */ /* 0x000fe400000010ff */
[----:B------:R-:W-:Y:S05]  /*7ad0*/  F2FP.BF16.F32.PACK_AB R107, R35, R30 ;  /* 0x0000001e236b723e */ /* 0x000fea00000010ff */
[----:B------:R2:W-:Y:S01]  /*7ae0*/  STSM.16.M88.4 [R100+0x2000], R104 ;  /* 0x0020006864007844 */ /* 0x0005e20000000200 */
[----:B------:R-:W-:Y:S01]  /*7af0*/  @!PT LDS RZ, [RZ] ;  /* 0x00000000fffff984 */ /* 0x000fe20000000800 */
[----:B------:R-:W-:Y:S01]  /*7b00*/  @!PT LDS RZ, [RZ] ;  /* 0x00000000fffff984 */ /* 0x000fe20000000800 */
[----:B------:R-:W-:Y:S01]  /*7b10*/  @!PT LDS RZ, [RZ] ;  /* 0x00000000fffff984 */ /* 0x000fe20000000800 */
[----:B------:R-:W-:Y:S01]  /*7b20*/  @!PT LDS RZ, [RZ] ;  /* 0x00000000fffff984 */ /* 0x000fe20000000800 */
[----:B------:R1:W-:Y:S07]  /*7b30*/  MEMBAR.ALL.CTA ;  /* 0x0000000000007992 */ /* 0x0003ee0000008000 */
[----:B-1----:R-:W1:Y:S02]  /*7b40*/  FENCE.VIEW.ASYNC.S ;  /* 0x00000000000073c6 */ /* 0x002e640000000000 */
[----:B-1----:R-:W-:Y:S06]  /*7b50*/  BAR.SYNC.DEFER_BLOCKING 0x1, 0x80 ;  /* 0x0042000000007b1d */ /* 0x002fec0000010000 */
[----:B------:R-:W-:Y:S05]  /*7b60*/  @P0 BRA `(.L_x_115) ;  /* 0x0000000000280947 */ /* 0x000fea0003800000 */
[----:B------:R-:W1:Y:S01]  /*7b70*/  LDCU.64 UR6, c[0x0][0x348] ;  /* 0x00006900ff0677ac */ /* 0x000e620008000a00 */
[----:B------:R-:W-:Y:S02]  /*7b80*/  UIADD3 UR9, UPT, UPT, UR49, 0x40, URZ ;  /* 0x0000004031097890 */ /* 0x000fe4000fffe0ff */
[----:B------:R-:W-:Y:S01]  /*7b90*/  UIADD3 UR8, UPT, UPT, UR44, 0x2400, URZ ;  /* 0x000024002c087890 */ /* 0x000fe2000fffe0ff */
[----:B------:R-:W-:Y:S01]  /*7ba0*/  UMOV UR10, UR50 ;  /* 0x00000032000a7c82 */ /* 0x000fe20008000000 */
[----:B------:R-:W-:Y:S01]  /*7bb0*/  UMOV UR11, UR36 ;  /* 0x00000024000b7c82 */ /* 0x000fe20008000000 */
[----:B-1----:R-:W-:Y:S04]  /*7bc0*/  UIADD3 UR4, UP0, UPT, UR6, 0x680, URZ ;  /* 0x0000068006047890 */ /* 0x002fe8000ff1e0ff */
[----:B------:R-:W-:Y:S09]  /*7bd0*/  UIADD3.X UR5, UPT, UPT, URZ, UR7, URZ, UP0, !UPT ;  /* 0x00000007ff057290 */ /* 0x000ff200087fe4ff */
[----:B------:R1:W-:Y:S01]  /*7be0*/  UTMASTG.3D [UR8], [UR4] ;  /* 0x00000008040073b5 */ /* 0x0003e20008010000 */
[----:B------:R0:W-:Y:S01]  /*7bf0*/  UTMACMDFLUSH ;  /* 0x00000000000079b7 */ /* 0x0001e20000000000 */
[----:B-1----:R-:W-:Y:S04]  /*7c00*/  DEPBAR.LE SB0, 0x1 ;  /* 0x000080400000791a */ /* 0x002fe80000000000 */
.L_x_115:
[----:B------:R-:W-:Y:S05]  /*7c10*/  BSYNC.RECONVERGENT B0 ;  /* 0x0000000000007941 */ /* 0x000fea0003800200 */
.L_x_114:
[----:B------:R-:W-:Y:S01]  /*7c20*/  BAR.SYNC.DEFER_BLOCKING 0x1, 0x80 ;  /* 0x0042000000007b1d */ /* 0x000fe20000010000 */
[----:B------:R-:W-:Y:S04]  /*7c30*/  UIADD3 UR4, UPT, UPT, UR46, 0x1, URZ ;  /* 0x000000012e047890 */ /* 0x000fe8000fffe0ff */
[----:B------:R-:W-:Y:S04]  /*7c40*/  UISETP.NE.AND UP0, UPT, UR4, 0x4, UPT ;  /* 0x000000040400788c */ /* 0x000fe8000bf05270 */
[----:B------:R-:W-:Y:S01]  /*7c50*/  USEL UR45, UR4, URZ, UP0 ;  /* 0x000000ff042d7287 */ /* 0x000fe20008000000 */
[----:B------:R1:W-:Y:S01]  /*7c60*/  @P6 SYNCS.ARRIVE.TRANS64.RED.A1T0 RZ, [R102+URZ], RZ ;  /* 0x000000ff66ff69a7 */ /* 0x0003e200081004ff */
[----:B------:R-:W-:Y:S01]  /*7c70*/  BSSY B1, `(.L_x_116) ;  /* 0x0000018000017945 */ /* 0x000fe20003800000 */
[----:B------:R-:W3:Y:S02]  /*7c80*/  @P6 SYNCS.PHASECHK.TRANS64.TRYWAIT P0, [R63+URZ+0x40], R108 ;  /* 0x0000406c3f0065a7 */ /* 0x000ee400080011ff */
[----:B---3--:R-:W-:Y:S01]  /*7c90*/  @P6 SEL R60, RZ, 0x1, !P0 ;  /* 0x00000001ff3c6807 */ /* 0x008fe20004000000 */
[----:B-1----:R-:W-:Y:S06]  /*7ca0*/  @!P6 BRA `(.L_x_117) ;  /* 0x000000000050e947 */ /* 0x002fec0003800000 */
        /* <DEDUP_REMOVED lines=8> */
[----:B------:R-:W-:Y:S04]  /*7d30*/  SHF.L.U32 R4, R91, 0x1f, RZ ;  /* 0x0000001f5b047819 */ /* 0x000fe800000006ff */
[----:B------:R-:W1:Y:S02]  /*7d40*/  SYNCS.PHASECHK.TRANS64.TRYWAIT P0, [R63+URZ+0x40], R4 ;  /* 0x000040043f0075a7 */ /* 0x000e6400080011ff */
[----:B-1----:R-:W-:Y:S05]  /*7d50*/  @!P0 BRA `(.L_x_120) ;  /* 0x0000002400848947 */ /* 0x002fea0003800000 */
.L_x_119:
[----:B------:R-:W-:Y:S05]  /*7d60*/  BSYNC B0 ;  /* 0x0000000000007941 */ /* 0x000fea0003800000 */
.L_x_118:
[----:B------:R-:W-:Y:S02]  /*7d70*/  ISETP.NE.AND P0, PT, R61, RZ, PT ;  /* 0x000000ff3d00720c */ /* 0x000fe40003f05270 */
[----:B------:R-:W-:Y:S11]  /*7d80*/  IADD3 R46, PT, PT, R46, 0x1, RZ ;  /* 0x000000012e2e7810 */ /* 0x000ff60007ffe0ff */
[----:B-1----:R-:W-:Y:S01]  /*7d90*/  @P0 IMAD.IADD R4, R92, 0x1, R3 ;  /* 0x000000015c040824 */ /* 0x002fe200078e0203 */
[----:B------:R-:W-:Y:S05]  /*7da0*/  @P0 WARPSYNC.ALL ;  /* 0x0000000000000948 */ /* 0x000fea0003800000 */
[----:B------:R1:W3:Y:S04]  /*7db0*/  @P0 LDSM.16.M88.4 R48, [R2+UR44+0x400] ;  /* 0x0004002c0230083b */ /* 0x0002e80008000200 */
[----:B------:R1:W4:Y:S04]  /*7dc0*/  @P0 LDSM.16.M88.4 R56, [R0+0x400] ;  /* 0x000400000038083b */ /* 0x0003280000000200 */
[----:B------:R1:W1:Y:S04]  /*7dd0*/  @P0 LDSM.16.M88.4 R64, [R3+0x400] ;  /* 0x000400000340083b */ /* 0x0002680000000200 */
[----:B------:R1:W1:Y:S02]  /*7de0*/  @P0 LDSM.16.M88.4 R72, [R4+0x400] ;  /* 0x000400000448083b */ /* 0x0002640000000200 */
.L_x_117:
[----:B------:R-:W-:Y:S05]  /*7df0*/  BSYNC B1 ;  /* 0x0000000000017941 */ /* 0x000fea0003800000 */
.L_x_116:
[----:B-1----:R-:W-:Y:S05]  /*7e00*/  VIADD R3, R39, 0x80 ;  /* 0x0000008027037836 */ /* 0x002fea0000000000 */
[----:B------:R-:W-:Y:S04]  /*7e10*/  SHF.R.U32.HI R3, RZ, 0x15, R3 ;  /* 0x00000015ff037819 */ /* 0x000fe80000011603 */
[----:B------:R-:W-:Y:S11]  /*7e20*/  LOP3.LUT P0, RZ, R3, 0x3, R82, 0x48, !PT ;  /* 0x0000000303ff7812 */ /* 0x000ff60007804852 */
[----:B------:R-:W-:Y:S02]  /*7e30*/  @!UPT UIADD3 URZ, UPT, UPT, URZ, URZ, URZ ;  /* 0x000000fffffff290 */ /* 0x000fe4000fffe0ff */
[----:B------:R-:W-:Y:S05]  /*7e40*/  @!P0 BRA `(.L_x_121) ;  /* 0x0000000000408947 */ /* 0x000fea0003800000 */
[----:B------:R-:W1:Y:S01]  /*7e50*/  LDCU.64 UR8, c[0x4][0x70] ;  /* 0x01000e00ff0877ac */ /* 0x000e620008000a00 */
[----:B------:R-:W-:Y:S01]  /*7e60*/  MOV R3, 0x0 ;  /* 0x0000000000037802 */ /* 0x000fe20000000f00 */
[----:B------:R-:W-:Y:S02]  /*7e70*/  HFMA2 R12, -RZ, RZ, 0, 5.9604644775390625e-08 ;  /* 0x00000001ff0c7431 */ /* 0x000fe400000001ff */
[----:B------:R-:W-:Y:S02]  /*7e80*/  IMAD.MOV.U32 R8, RZ, RZ, 0x192 ;  /* 0x00000192ff087424 */ /* 0x000fe400078e00ff */
[----:B------:R-:W-:Y:S01]  /*7e90*/  IMAD.MOV.U32 R13, RZ, RZ, RZ ;  /* 0x000000ffff0d7224 */ /* 0x000fe200078e00ff */
[----:B------:R-:W5:Y:S01]  /*7ea0*/  LDCU.64 UR6, c[0x4][0x78] ;  /* 0x01000f00ff0677ac */ /* 0x000f620008000a00 */
[----:B------:R-:W2:Y:S01]  /*7eb0*/  LDC.64 R2, c[0x4][R3] ;  /* 0x0100000003027b82 */ /* 0x000ea20000000a00 */
[----:B------:R-:W3:Y:S01]  /*7ec0*/  LDCU.64 UR4, c[0x4][0x10] ;  /* 0x01000200ff0477ac */ /* 0x000ee20008000a00 */
[----:B-1----:R-:W-:Y:S01]  /*7ed0*/  MOV R5, UR9 ;  /* 0x0000000900057c02 */ /* 0x002fe20008000f00 */
[----:B------:R-:W-:Y:S01]  /*7ee0*/  IMAD.U32 R4, RZ, RZ, UR8 ;  /* 0x00000008ff047e24 */ /* 0x000fe2000f8e00ff */
[----:B-----5:R-:W-:Y:S01]  /*7ef0*/  MOV R7, UR7 ;  /* 0x0000000700077c02 */ /* 0x020fe20008000f00 */
[----:B------:R-:W-:Y:S01]  /*7f00*/  IMAD.U32 R6, RZ, RZ, UR6 ;  /* 0x00000006ff067e24 */ /* 0x000fe2000f8e00ff */
[----:B---3--:R-:W-:Y:S01]  /*7f10*/  MOV R11, UR5 ;  /* 0x00000005000b7c02 */ /* 0x008fe20008000f00 */
[----:B------:R-:W-:Y:S02]  /*7f20*/  IMAD.U32 R10, RZ, RZ, UR4 ;  /* 0x00000004ff0a7e24 */ /* 0x000fe4000f8e00ff */
[----:B------:R-:W-:Y:S07]  /*7f30*/  LEPC R20, `(.L_x_121) ;  /* 0x000000001014794e */ /* 0x000fee0000000000 */
[----:B--2-4-:R-:W-:Y:S05]  /*7f40*/  CALL.ABS.NOINC R2 ;  /* 0x0000000002007343 */ /* 0x014fea0003c00000 */
.L_x_121:
[C---:B---3--:R-:W-:Y:S01]  /*7f50*/  SHF.L.U32 R40, R48.reuse, 0x10, RZ ;  /* 0x0000001030287819 */ /* 0x048fe200000006ff */
[----:B------:R-:W-:Y:S05]  /*7f60*/  WARPSYNC.ALL ;  /* 0x0000000000007948 */ /* 0x000fea0003800000 */
[----:B------:R-:W-:Y:S01]  /*7f70*/  R2UR UR4, R39 ;  /* 0x00000000270472ca */ /* 0x000fe200000e0000 */
[----:B------:R-:W-:Y:S01]  /*7f80*/  BSSY.RECONVERGENT B0, `(.L_x_122) ;  /* 0x000008f000007945 */ /* 0x000fe20003800200 */
[----:B------:R-:W-:Y:S02]  /*7f90*/  LOP3.LUT R43, R48, 0xffff0000, RZ, 0xc0, !PT ;  /* 0xffff0000302b7812 */ /* 0x000fe400078ec0ff */
[----:B------:R-:W-:Y:S02]  /*7fa0*/  SHF.L.U32 R42, R49, 0x10, RZ ;  /* 0x00000010312a7819 */ /* 0x000fe400000006ff */
[C---:B------:R-:W-:Y:S02]  /*7fb0*/  SHF.L.U32 R45, R51.reuse, 0x10, RZ ;  /* 0x00000010332d7819 */ /* 0x040fe400000006ff */
[----:B------:R-:W-:Y:S02]  /*7fc0*/  LOP3.LUT R44, R51, 0xffff0000, RZ, 0xc0, !PT ;  /* 0xffff0000332c7812 */ /* 0x000fe400078ec0ff */
[----:B------:R-:W-:Y:S02]  /*7fd0*/  ISETP.NE.AND P6, PT, R95, RZ, PT ;  /* 0x000000ff5f00720c */ /* 0x000fe40003fc5270 */
[----:B------:R-:W-:Y:S01]  /*7fe0*/  ISETP.NE.AND P0, PT, R94, RZ, PT ;  /* 0x000000ff5e00720c */ /* 0x000fe20003f05270 */
[----:B------:R-:W1:Y:S01]  /*7ff0*/  LDTM.16dp256bit.x8 R4, tmem[UR4+0x80] ;  /* 0x00008004000479ee */ /* 0x000e6200081a0000 */
[----:B------:R-:W-:Y:S02]  /*8000*/  MOV R63, UR45 ;  /* 0x0000002d003f7c02 */ /* 0x000fe40008000f00 */
[----:B------:R-:W-:Y:S07]  /*8010*/  LEA R108, R46, UR44, 0x3 ;  /* 0x0000002c2e6c7c11 */ /* 0x000fee000f8e18ff */
[----:B------:R-:W-:Y:S04]  /*8020*/  @P6 LEA R63, R63, UR44, 0x3 ;  /* 0x0000002c3f3f6c11 */ /* 0x000fe8000f8e18ff */
[----:B------:R-:W-:Y:S02]  /*8030*/  @P6 IADD3 R102, PT, PT, R63, 0x60, RZ ;  /* 0x000000603f666810 */ /* 0x000fe40007ffe0ff */
[----:B------:R-:W-:Y:S02]  /*8040*/  @P6 SHF.L.U32 R63, R91, 0x1f, RZ ;  /* 0x0000001f5b3f6819 */ /* 0x000fe400000006ff */
[----:B------:R-:W-:Y:S01]  /*8050*/  @P6 PRMT R102, R101, 0x654, R102 ;  /* 0x0000065465666816 */ /* 0x000fe20000000066 */
[C---:B-1----:R-:W-:Y:S01]  /*8060*/  FMUL R0, R38.reuse, R4 ;  /* 0x0000000426007220 */ /* 0x042fe20000400000 */
[C---:B------:R-:W-:Y:S01]  /*8070*/  FMUL R2, R38.reuse, R5 ;  /* 0x0000000526027220 */ /* 0x040fe20000400000 */
[C---:B------:R-:W-:Y:S01]  /*8080*/  FMUL R3, R38.reuse, R6 ;  /* 0x0000000626037220 */ /* 0x040fe20000400000 */
        /* <DEDUP_REMOVED lines=8> */
[----:B--2---:R-:W-:Y:S01]  /*8110*/  F2FP.BF16.F32.PACK_AB R68, R2, R0 ;  /* 0x000000000244723e */ /* 0x004fe200000010ff */
[----:B------:R-:W-:Y:S01]  /*8120*/  FMUL R5, R38, R9 ;  /* 0x0000000926057220 */ /* 0x000fe20000400000 */
[C---:B------:R-:W-:Y:S01]  /*8130*/  FFMA R7, R41.reuse, R40, R7 ;  /* 0x0000002829077223 */ /* 0x040fe20000000007 */
[----:B----4-:R-:W-:Y:S01]  /*8140*/  SHF.L.U32 R40, R56, 0x10, RZ ;  /* 0x0000001038287819 */ /* 0x010fe200000006ff */
[C---:B------:R-:W-:Y:S01]  /*8150*/  FMUL R6, R38.reuse, R10 ;  /* 0x0000000a26067220 */ /* 0x040fe20000400000 */
[C---:B------:R-:W-:Y:S01]  /*8160*/  FMUL R11, R38.reuse, R11 ;  /* 0x0000000b260b7220 */ /* 0x040fe20000400000 */
[----:B------:R-:W-:Y:S01]  /*8170*/  FFMA R4, R41, R43, R4 ;  /* 0x0000002b29047223 */ /* 0x000fe20000000004 */
[----:B------:R-:W-:Y:S01]  /*8180*/  SHF.L.U32 R43, R57, 0x10, RZ ;  /* 0x00000010392b7819 */ /* 0x000fe200000006ff */
[----:B------:R-:W-:Y:S01]  /*8190*/  FMUL R8, R38, R12 ;  /* 0x0000000c26087220 */ /* 0x000fe20000400000 */
[----:B------:R-:W-:Y:S01]  /*81a0*/  F2FP.BF16.F32.PACK_AB R69, R7, R3 ;  /* 0x000000030745723e */ /* 0x000fe200000010ff */
[C---:B------:R-:W-:Y:S01]  /*81b0*/  FFMA R5, R41.reuse, R42, R5 ;  /* 0x0000002a29057223 */ /* 0x040fe20000000005 */
[----:B------:R-:W-:Y:S01]  /*81c0*/  LOP3.LUT R42, R56, 0xffff0000, RZ, 0xc0, !PT ;  /* 0xffff0000382a7812 */ /* 0x000fe200078ec0ff */
[----:B------:R-:W-:Y:S01]  /*81d0*/  FFMA R6, R41, R45, R6 ;  /* 0x0000002d29067223 */ /* 0x000fe20000000006 */
[----:B------:R-:W-:Y:S01]  /*81e0*/  SHF.L.U32 R45, R65, 0x10, RZ ;  /* 0x00000010412d7819 */ /* 0x000fe200000006ff */
[----:B------:R-:W-:Y:S01]  /*81f0*/  FFMA R11, R41, R44, R11 ;  /* 0x0000002c290b7223 */ /* 0x000fe2000000000b */
[----:B------:R-:W-:Y:S01]  /*8200*/  F2FP.BF16.F32.PACK_AB R70, R5, R4 ;  /* 0x000000040546723e */ /* 0x000fe200000010ff */
[----:B------:R-:W-:Y:S01]  /*8210*/  FFMA R8, R41, R40, R8 ;  /* 0x0000002829087223 */ /* 0x000fe20000000008 */
[----:B------:R-:W-:Y:S01]  /*8220*/  LOP3.LUT R40, R57, 0xffff0000, RZ, 0xc0, !PT ;  /* 0xffff000039287812 */ /* 0x000fe200078ec0ff */
[C---:B------:R-:W-:Y:S01]  /*8230*/  FMUL R9, R38.reuse, R13 ;  /* 0x0000000d26097220 */ /* 0x040fe20000400000 */
[----:B------:R-:W-:Y:S01]  /*8240*/  F2FP.BF16.F32.PACK_AB R71, R11, R6 ;  /* 0x000000060b47723e */ /* 0x000fe200000010ff */
[C---:B------:R-:W-:Y:S01]  /*8250*/  FMUL R10, R38.reuse, R14 ;  /* 0x0000000e260a7220 */ /* 0x040fe20000400000 */
[----:B------:R-:W-:Y:S01]  /*8260*/  LOP3.LUT R44, R75, 0xffff0000, RZ, 0xc0, !PT ;  /* 0xffff00004b2c7812 */ /* 0x000fe200078ec0ff */
[----:B------:R-:W-:Y:S01]  /*8270*/  FMUL R15, R38, R15 ;  /* 0x0000000f260f7220 */ /* 0x000fe20000400000 */
        /* <DEDUP_REMOVED lines=8> */
[----:B------:R-:W-:Y:S01]  /*8300*/  FMUL R13, R38, R17 ;  /* 0x00000011260d7220 */ /* 0x000fe20000400000 */
[----:B------:R-:W-:Y:S01]  /*8310*/  F2FP.BF16.F32.PACK_AB R53, R15, R10 ;  /* 0x0000000a0f35723e */ /* 0x000fe200000010ff */
[C---:B------:R-:W-:Y:S01]  /*8320*/  FFMA R12, R41.reuse, R42, R12 ;  /* 0x0000002a290c7223 */ /* 0x040fe2000000000c */
[----:B------:R-:W-:Y:S01]  /*8330*/  LOP3.LUT R42, R64, 0xffff0000, RZ, 0xc0, !PT ;  /* 0xffff0000402a7812 */ /* 0x000fe200078ec0ff */
[C---:B------:R-:W-:Y:S01]  /*8340*/  FMUL R14, R38.reuse, R18 ;  /* 0x00000012260e7220 */ /* 0x040fe20000400000 */
[----:B------:R-:W-:Y:S01]  /*8350*/  FFMA R13, R41, R40, R13 ;  /* 0x00000028290d7223 */ /* 0x000fe2000000000d */
[----:B------:R-:W-:Y:S01]  /*8360*/  LOP3.LUT R40, R59, 0xffff0000, RZ, 0xc0, !PT ;  /* 0xffff00003b287812 */ /* 0x000fe200078ec0ff */
[----:B------:R-:W-:Y:S01]  /*8370*/  FMUL R19, R38, R19 ;  /* 0x0000001326137220 */ /* 0x000fe20000400000 */
[----:B------:R-:W-:Y:S01]  /*8380*/  FFMA R14, R41, R43, R14 ;  /* 0x0000002b290e7223 */ /* 0x000fe2000000000e */
[----:B------:R-:W-:Y:S01]  /*8390*/  SHF.L.U32 R43, R64, 0x10, RZ ;  /* 0x00000010402b7819 */ /* 0x000fe200000006ff */
[C---:B------:R-:W-:Y:S01]  /*83a0*/  FMUL R16, R38.reuse, R20 ;  /* 0x0000001426107220 */ /* 0x040fe20000400000 */
[----:B------:R-:W-:Y:S01]  /*83b0*/  F2FP.BF16.F32.PACK_AB R54, R13, R12 ;  /* 0x0000000c0d36723e */ /* 0x000fe200000010ff */
[----:B------:R1:W-:Y:S01]  /*83c0*/  STSM.16.M88.4 [R97+0x4400], R68 ;  /* 0x0044004461007844 */ /* 0x0003e20000000200 */
        /* <DEDUP_REMOVED lines=24> */
[----:B------:R2:W-:Y:S01]  /*8550*/  STSM.16.M88.4 [R96+0x4400], R52 ;  /* 0x0044003460007844 */ /* 0x0005e20000000200 */
[----:B------:R-:W-:Y:S01]  /*8560*/  FFMA R27, R41, R42, R27 ;  /* 0x0000002a291b7223 */ /* 0x000fe2000000001b */
[----:B------:R-:W-:Y:S01]  /*8570*/  LOP3.LUT R42, R72, 0xffff0000, RZ, 0xc0, !PT ;  /* 0xffff0000482a7812 */ /* 0x000fe200078ec0ff */
[C---:B------:R-:W-:Y:S01]  /*8580*/  FMUL R24, R38.reuse, R28 ;  /* 0x0000001c26187220 */ /* 0x040fe20000400000 */
[C---:B------:R-:W-:Y:S01]  /*8590*/  FMUL R25, R38.reuse, R29 ;  /* 0x0000001d26197220 */ /* 0x040fe20000400000 */
[C---:B------:R-:W-:Y:S01]  /*85a0*/  FMUL R26, R38.reuse, R30 ;  /* 0x0000001e261a7220 */ /* 0x040fe20000400000 */
[----:B-1----:R-:W-:Y:S01]  /*85b0*/  F2FP.BF16.F32.PACK_AB R68, R17, R16 ;  /* 0x000000101144723e */ /* 0x002fe200000010ff */
[C---:B------:R-:W-:Y:S01]  /*85c0*/  FFMA R24, R41.reuse, R40, R24 ;  /* 0x0000002829187223 */ /* 0x040fe20000000018 */
[C---:B------:R-:W-:Y:S01]  /*85d0*/  FFMA R25, R41.reuse, R42, R25 ;  /* 0x0000002a29197223 */ /* 0x040fe20000000019 */
[----:B------:R-:W-:Y:S01]  /*85e0*/  FFMA R26, R41, R43, R26 ;  /* 0x0000002b291a7223 */ /* 0x000fe2000000001a */
[----:B------:R-:W-:Y:S01]  /*85f0*/  LOP3.LUT R40, R73, 0xffff0000, RZ, 0xc0, !PT ;  /* 0xffff000049287812 */ /* 0x000fe200078ec0ff */
        /* <DEDUP_REMOVED lines=39> */
.L_x_123:
[----:B------:R-:W-:Y:S05]  /*8870*/  BSYNC.RECONVERGENT B0 ;  /* 0x0000000000007941 */ /* 0x000fea0003800200 */
.L_x_122:
        /* <DEDUP_REMOVED lines=20> */
.L_x_127:
[----:B------:R-:W-:Y:S05]  /*89c0*/  BSYNC B0 ;  /* 0x0000000000007941 */ /* 0x000fea0003800000 */
.L_x_126:
[----:B------:R-:W-:Y:S11]  /*89d0*/  ISETP.NE.AND P0, PT, R61, RZ, PT ;  /* 0x000000ff3d00720c */ /* 0x000ff60003f05270 */
[----:B------:R-:W-:Y:S02]  /*89e0*/  @!UPT UIADD3 URZ, UPT, UPT, URZ, URZ, URZ ;  /* 0x000000fffffff290 */ /* 0x000fe4000fffe0ff */
[----:B------:R-:W-:Y:S01]  /*89f0*/  @P0 IADD3 R2, PT, PT, R92, R5, RZ ;  /* 0x000000055c020210 */ /* 0x000fe20007ffe0ff */
[----:B------:R-:W-:Y:S05]  /*8a00*/  @P0 WARPSYNC.ALL ;  /* 0x0000000000000948 */ /* 0x000fea0003800000 */
[----:B------:R3:W4:Y:S04]  /*8a10*/  @P0 LDSM.16.M88.4 R48, [R46+UR44+0x400] ;  /* 0x0004002c2e30083b */ /* 0x0007280008000200 */
[----:B------:R3:W1:Y:S04]  /*8a20*/  @P0 LDSM.16.M88.4 R56, [R0+0x400] ;  /* 0x000400000038083b */ /* 0x0006680000000200 */
[----:B------:R3:W1:Y:S04]  /*8a30*/  @P0 LDSM.16.M88.4 R64, [R5+0x400] ;  /* 0x000400000540083b */ /* 0x0006680000000200 */
[----:B------:R3:W1:Y:S02]  /*8a40*/  @P0 LDSM.16.M88.4 R72, [R2+0x400] ;  /* 0x000400000248083b */ /* 0x0006640000000200 */
.L_x_125:
[----:B------:R-:W-:Y:S05]  /*8a50*/  BSYNC B1 ;  /* 0x0000000000017941 */ /* 0x000fea0003800000 */
.L_x_124:
        /* <DEDUP_REMOVED lines=11> */
[----:B---3--:R-:W3:Y:S01]  /*8b10*/  LDC.64 R2, c[0x4][R3] ;  /* 0x0100000003027b82 */ /* 0x008ee20000000a00 */
[----:B------:R-:W2:Y:S01]  /*8b20*/  LDCU.64 UR4, c[0x4][0x10] ;  /* 0x01000200ff0477ac */ /* 0x000ea20008000a00 */
[----:B-1----:R-:W-:Y:S01]  /*8b30*/  MOV R5, UR9 ;  /* 0x0000000900057c02 */ /* 0x002fe20008000f00 */
[----:B------:R-:W-:Y:S01]  /*8b40*/  IMAD.U32 R4, RZ, RZ, UR8 ;  /* 0x00000008ff047e24 */ /* 0x000fe2000f8e00ff */
[----:B-----5:R-:W-:Y:S01]  /*8b50*/  MOV R7, UR7 ;  /* 0x0000000700077c02 */ /* 0x020fe20008000f00 */
[----:B------:R-:W-:Y:S01]  /*8b60*/  IMAD.U32 R6, RZ, RZ, UR6 ;  /* 0x00000006ff067e24 */ /* 0x000fe2000f8e00ff */
[----:B--2---:R-:W-:Y:S01]  /*8b70*/  MOV R11, UR5 ;  /* 0x00000005000b7c02 */ /* 0x004fe20008000f00 */
[----:B------:R-:W-:Y:S02]  /*8b80*/  IMAD.U32 R10, RZ, RZ, UR4 ;  /* 0x00000004ff0a7e24 */ /* 0x000fe4000f8e00ff */
[----:B------:R-:W-:Y:S07]  /*8b90*/  LEPC R20, `(.L_x_129) ;  /* 0x000000001014794e */ /* 0x000fee0000000000 */
[----:B---34-:R-:W-:Y:S05]  /*8ba0*/  CALL.ABS.NOINC R2 ;  /* 0x0000000002007343 */ /* 0x018fea0003c00000 */
.L_x_129:
[----:B------:R-:W-:Y:S01]  /*8bb0*/  ISETP.NE.AND P0, PT, R94, RZ, PT ;  /* 0x000000ff5e00720c */ /* 0x000fe20003f05270 */
[----:B------:R-:W-:Y:S05]  /*8bc0*/  WARPSYNC.ALL ;  /* 0x0000000000007948 */ /* 0x000fea0003800000 */
[----:B------:R-:W-:Y:S01]  /*8bd0*/  R2UR UR4, R39 ;  /* 0x00000000270472ca */ /* 0x000fe200000e0000 */
[----:B------:R-:W1:Y:S01]  /*8be0*/  S2UR UR6, SR_CgaCtaId ;  /* 0x00000000000679c3 */ /* 0x000e620000008800 */
[C---:B----4-:R-:W-:Y:S01]  /*8bf0*/  SHF.L.U32 R40, R48.reuse, 0x10, RZ ;  /* 0x0000001030287819 */ /* 0x050fe200000006ff */
[----:B------:R-:W-:Y:S01]  /*8c00*/  BSSY.RECONVERGENT B0, `(.L_x_130) ;  /* 0x000008c000007945 */ /* 0x000fe20003800200 */
[----:B------:R-:W-:Y:S02]  /*8c10*/  LOP3.LUT R42, R48, 0xffff0000, RZ, 0xc0, !PT ;  /* 0xffff0000302a7812 */ /* 0x000fe400078ec0ff */
[C---:B------:R-:W-:Y:S02]  /*8c20*/  SHF.L.U32 R43, R49.reuse, 0x10, RZ ;  /* 0x00000010312b7819 */ /* 0x040fe400000006ff */
[----:B------:R-:W-:Y:S02]  /*8c30*/  LOP3.LUT R44, R49, 0xffff0000, RZ, 0xc0, !PT ;  /* 0xffff0000312c7812 */ /* 0x000fe400078ec0ff */
[C---:B------:R-:W-:Y:S02]  /*8c40*/  SHF.L.U32 R45, R50.reuse, 0x10, RZ ;  /* 0x00000010322d7819 */ /* 0x040fe400000006ff */
[----:B---3--:R-:W-:Y:S01]  /*8c50*/  LOP3.LUT R46, R50, 0xffff0000, RZ, 0xc0, !PT ;  /* 0xffff0000322e7812 */ /* 0x008fe200078ec0ff */
[----:B------:R-:W3:Y:S01]  /*8c60*/  LDTM.16dp256bit.x8 R4, tmem[UR4+0xc0] ;  /* 0x0000c004000479ee */ /* 0x000ee200081a0000 */
[C---:B------:R-:W-:Y:S01]  /*8c70*/  SHF.L.U32 R47, R51.reuse, 0x10, RZ ;  /* 0x00000010332f7819 */ /* 0x040fe200000006ff */
[----:B------:R-:W-:Y:S01]  /*8c80*/  NOP ;  /* 0x0000000000007918 */ /* 0x000fe20000000000 */
[----:B------:R-:W-:Y:S02]  /*8c90*/  LOP3.LUT R49, R51, 0xffff0000, RZ, 0xc0, !PT ;  /* 0xffff000033317812 */ /* 0x000fe400078ec0ff */
[----:B------:R-:W-:Y:S02]  /*8ca0*/  R2UR UR5, R98 ;  /* 0x00000000620572ca */ /* 0x000fe400000e0000 */
[C---:B------:R-:W-:Y:S02]  /*8cb0*/  SHF.L.U32 R48, R56.reuse, 0x10, RZ ;  /* 0x0000001038307819 */ /* 0x040fe400000006ff */
[----:B------:R-:W-:Y:S02]  /*8cc0*/  LOP3.LUT R51, R56, 0xffff0000, RZ, 0xc0, !PT ;  /* 0xffff000038337812 */ /* 0x000fe400078ec0ff */
[C---:B------:R-:W-:Y:S02]  /*8cd0*/  SHF.L.U32 R50, R57.reuse, 0x10, RZ ;  /* 0x0000001039327819 */ /* 0x040fe400000006ff */
[----:B--2---:R-:W-:Y:S02]  /*8ce0*/  LOP3.LUT R52, R57, 0xffff0000, RZ, 0xc0, !PT ;  /* 0xffff000039347812 */ /* 0x004fe400078ec0ff */
[C---:B------:R-:W-:Y:S02]  /*8cf0*/  SHF.L.U32 R53, R58.reuse, 0x10, RZ ;  /* 0x000000103a357819 */ /* 0x040fe400000006ff */
[----:B------:R-:W-:Y:S01]  /*8d00*/  LOP3.LUT R54, R58, 0xffff0000, RZ, 0xc0, !PT ;  /* 0xffff00003a367812 */ /* 0x000fe200078ec0ff */
[----:B------:R-:W-:Y:S01]  /*8d10*/  UIADD3 UR4, UPT, UPT, UR5, 0xd0, URZ ;  /* 0x000000d005047890 */ /* 0x000fe2000fffe0ff */
[C---:B------:R-:W-:Y:S02]  /*8d20*/  SHF.L.U32 R55, R59.reuse, 0x10, RZ ;  /* 0x000000103b377819 */ /* 0x040fe400000006ff */
[----:B------:R-:W-:Y:S02]  /*8d30*/  LOP3.LUT R56, R59, 0xffff0000, RZ, 0xc0, !PT ;  /* 0xffff00003b387812 */ /* 0x000fe400078ec0ff */
[----:B------:R-:W-:Y:S01]  /*8d40*/  SHF.L.U32 R57, R64, 0x10, RZ ;  /* 0x0000001040397819 */ /* 0x000fe200000006ff */
[----:B-1----:R-:W-:Y:S01]  /*8d50*/  UPRMT UR4, UR6, 0x654, UR4 ;  /* 0x0000065406047896 */ /* 0x002fe20008000004 */
[C---:B---3--:R-:W-:Y:S01]  /*8d60*/  FMUL R4, R38.reuse, R4 ;  /* 0x0000000426047220 */ /* 0x048fe20000400000 */
[C---:B------:R-:W-:Y:S01]  /*8d70*/  FMUL R5, R38.reuse, R5 ;  /* 0x0000000526057220 */ /* 0x040fe20000400000 */
[----:B------:R-:W-:Y:S01]  /*8d80*/  FMUL R6, R38, R6 ;  /* 0x0000000626067220 */ /* 0x000fe20000400000 */
[----:B------:R-:W-:Y:S01]  /*8d90*/  LOP3.LUT R58, R64, 0xffff0000, RZ, 0xc0, !PT ;  /* 0xffff0000403a7812 */ /* 0x000fe200078ec0ff */
[C---:B------:R-:W-:Y:S01]  /*8da0*/  FFMA R4, R41.reuse, R40, R4 ;  /* 0x0000002829047223 */ /* 0x040fe20000000004 */
[----:B------:R-:W-:Y:S01]  /*8db0*/  FFMA R5, R41, R42, R5 ;  /* 0x0000002a29057223 */ /* 0x000fe20000000005 */
[----:B------:R-:W-:Y:S01]  /*8dc0*/  SHF.L.U32 R59, R65, 0x10, RZ ;  /* 0x00000010413b7819 */ /* 0x000fe200000006ff */
[----:B------:R-:W-:Y:S01]  /*8dd0*/  FFMA R6, R41, R43, R6 ;  /* 0x0000002b29067223 */ /* 0x000fe20000000006 */
[----:B------:R-:W-:Y:S01]  /*8de0*/  SYNCS.ARRIVE.TRANS64.RED.A1T0 RZ, [UR4], RZ ;  /* 0x000000ffffff79a7 */ /* 0x000fe20008100404 */
[C---:B------:R-:W-:Y:S01]  /*8df0*/  FMUL R7, R38.reuse, R7 ;  /* 0x0000000726077220 */ /* 0x040fe20000400000 */
[----:B------:R-:W-:Y:S01]  /*8e00*/  LOP3.LUT R60, R65, 0xffff0000, RZ, 0xc0, !PT ;  /* 0xffff0000413c7812 */ /* 0x000fe200078ec0ff */
[C---:B------:R-:W-:Y:S01]  /*8e10*/  FMUL R8, R38.reuse, R8 ;  /* 0x0000000826087220 */ /* 0x040fe20000400000 */
[----:B------:R-:W-:Y:S01]  /*8e20*/  F2FP.BF16.F32.PACK_AB R104, R5, R4 ;  /* 0x000000040568723e */ /* 0x000fe200000010ff */
[C---:B------:R-:W-:Y:S01]  /*8e30*/  FFMA R7, R41.reuse, R44, R7 ;  /* 0x0000002c29077223 */ /* 0x040fe20000000007 */
[----:B------:R-:W-:Y:S01]  /*8e40*/  FMUL R9, R38, R9 ;  /* 0x0000000926097220 */ /* 0x000fe20000400000 */
[----:B------:R-:W-:Y:S01]  /*8e50*/  FFMA R8, R41, R45, R8 ;  /* 0x0000002d29087223 */ /* 0x000fe20000000008 */
[----:B------:R-:W-:Y:S01]  /*8e60*/  SHF.L.U32 R61, R66, 0x10, RZ ;  /* 0x00000010423d7819 */ /* 0x000fe200000006ff */
[C---:B------:R-:W-:Y:S01]  /*8e70*/  FMUL R0, R38.reuse, R10 ;  /* 0x0000000a26007220 */ /* 0x040fe20000400000 */
[----:B------:R-:W-:Y:S01]  /*8e80*/  F2FP.BF16.F32.PACK_AB R105, R7, R6 ;  /* 0x000000060769723e */ /* 0x000fe200000010ff */
[C---:B------:R-:W-:Y:S01]  /*8e90*/  FFMA R9, R41.reuse, R46, R9 ;  /* 0x0000002e29097223 */ /* 0x040fe20000000009 */
[----:B------:R-:W-:Y:S01]  /*8ea0*/  FMUL R2, R38, R11 ;  /* 0x0000000b26027220 */ /* 0x000fe20000400000 */
[----:B------:R-:W-:Y:S01]  /*8eb0*/  FFMA R0, R41, R47, R0 ;  /* 0x0000002f29007223 */ /* 0x000fe20000000000 */
[----:B------:R-:W-:Y:S01]  /*8ec0*/  LOP3.LUT R62, R66, 0xffff0000, RZ, 0xc0, !PT ;  /* 0xffff0000423e7812 */ /* 0x000fe200078ec0ff */
[C---:B------:R-:W-:Y:S01]  /*8ed0*/  FMUL R3, R38.reuse, R12 ;  /* 0x0000000c26037220 */ /* 0x040fe20000400000 */
[----:B------:R-:W-:Y:S01]  /*8ee0*/  F2FP.BF16.F32.PACK_AB R106, R9, R8 ;  /* 0x00000008096a723e */ /* 0x000fe200000010ff */
[C---:B------:R-:W-:Y:S01]  /*8ef0*/  FFMA R2, R41.reuse, R49, R2 ;  /* 0x0000003129027223 */ /* 0x040fe20000000002 */
[C---:B------:R-:W-:Y:S01]  /*8f00*/  FMUL R10, R38.reuse, R13 ;  /* 0x0000000d260a7220 */ /* 0x040fe20000400000 */
[----:B------:R-:W-:Y:S01]  /*8f10*/  FFMA R3, R41, R48, R3 ;  /* 0x0000003029037223 */ /* 0x000fe20000000003 */
[----:B------:R-:W-:Y:S01]  /*8f20*/  SHF.L.U32 R63, R67, 0x10, RZ ;  /* 0x00000010433f7819 */ /* 0x000fe200000006ff */
[----:B------:R-:W-:Y:S01]  /*8f30*/  FMUL R11, R38, R14 ;  /* 0x0000000e260b7220 */ /* 0x000fe20000400000 */
[----:B------:R-:W-:Y:S01]  /*8f40*/  F2FP.BF16.F32.PACK_AB R107, R2, R0 ;  /* 0x00000000026b723e */ /* 0x000fe200000010ff */
[C---:B------:R-:W-:Y:S01]  /*8f50*/  FFMA R10, R41.reuse, R51, R10 ;  /* 0x00000033290a7223 */ /* 0x040fe2000000000a */
[----:B------:R-:W-:Y:S01]  /*8f60*/  FMUL R15, R38, R15 ;  /* 0x0000000f260f7220 */ /* 0x000fe20000400000 */
[----:B------:R-:W-:Y:S01]  /*8f70*/  FFMA R11, R41, R50, R11 ;  /* 0x00000032290b7223 */ /* 0x000fe2000000000b */
[----:B------:R-:W-:Y:S01]  /*8f80*/  LOP3.LUT R64, R67, 0xffff0000, RZ, 0xc0, !PT ;  /* 0xffff000043407812 */ /* 0x000fe200078ec0ff */
[----:B------:R1:W-:Y:S01]  /*8f90*/  STSM.16.M88.4 [R97+0x6400], R104 ;  /* 0x0064006861007844 */ /* 0x0003e20000000200 */
[----:B------:R-:W-:Y:S01]  /*8fa0*/  F2FP.BF16.F32.PACK_AB R108, R10, R3 ;  /* 0x000000030a6c723e */ /* 0x000fe200000010ff */
[C---:B------:R-:W-:Y:S01]  /*8fb0*/  FFMA R15, R41.reuse, R52, R15 ;  /* 0x00000034290f7223 */ /* 0x040fe2000000000f */
[C---:B------:R-:W-:Y:S01]  /*8fc0*/  FMUL R12, R38.reuse, R16 ;  /* 0x00000010260c7220 */ /* 0x040fe20000400000 */
[C---:B------:R-:W-:Y:S01]  /*8fd0*/  FMUL R13, R38.reuse, R17 ;  /* 0x00000011260d7220 */ /* 0x040fe20000400000 */
[----:B------:R-:W-:Y:S01]  /*8fe0*/  FMUL R14, R38, R18 ;  /* 0x00000012260e7220 */ /* 0x000fe20000400000 */
[----:B------:R-:W-:Y:S01]  /*8ff0*/  SHF.L.U32 R65, R72, 0x10, RZ ;  /* 0x0000001048417819 */ /* 0x000fe200000006ff */
[----:B------:R-:W-:Y:S01]  /*9000*/  FFMA R12, R41, R53, R12 ;  /* 0x00000035290c7223 */ /* 0x000fe2000000000c */
[----:B------:R-:W-:Y:S01]  /*9010*/  F2FP.BF16.F32.PACK_AB R109, R15, R11 ;  /* 0x0000000b0f6d723e */ /* 0x000fe200000010ff */
[C---:B------:R-:W-:Y:S01]  /*9020*/  FFMA R13, R41.reuse, R54, R13 ;  /* 0x00000036290d7223 */ /* 0x040fe2000000000d */
[----:B------:R-:W-:Y:S01]  /*9030*/  FFMA R14, R41, R55, R14 ;  /* 0x00000037290e7223 */ /* 0x000fe2000000000e */
[----:B------:R-:W-:Y:S01]  /*9040*/  FMUL R19, R38, R19 ;  /* 0x0000001326137220 */ /* 0x000fe20000400000 */
[----:B------:R-:W-:Y:S01]  /*9050*/  LOP3.LUT R66, R72, 0xffff0000, RZ, 0xc0, !PT ;  /* 0xffff000048427812 */ /* 0x000fe200078ec0ff */
[C---:B------:R-:W-:Y:S01]  /*9060*/  FMUL R16, R38.reuse, R20 ;  /* 0x0000001426107220 */ /* 0x040fe20000400000 */
[----:B------:R-:W-:Y:S01]  /*9070*/  F2FP.BF16.F32.PACK_AB R110, R13, R12 ;  /* 0x0000000c0d6e723e */ /* 0x000fe200000010ff */
[C---:B------:R-:W-:Y:S01]  /*9080*/  FFMA R19, R41.reuse, R56, R19 ;  /* 0x0000003829137223 */ /* 0x040fe20000000013 */
[C---:B------:R-:W-:Y:S01]  /*9090*/  FMUL R17, R38.reuse, R21 ;  /* 0x0000001526117220 */ /* 0x040fe20000400000 */
[----:B------:R-:W-:Y:S01]  /*90a0*/  FFMA R16, R41, R57, R16 ;  /* 0x0000003929107223 */ /* 0x000fe20000000010 */
[----:B------:R-:W-:Y:S01]  /*90b0*/  SHF.L.U32 R67, R73, 0x10, RZ ;  /* 0x0000001049437819 */ /* 0x000fe200000006ff */
[C---:B------:R-:W-:Y:S01]  /*90c0*/  FMUL R18, R38.reuse, R22 ;  /* 0x0000001626127220 */ /* 0x040fe20000400000 */
[----:B------:R-:W-:Y:S01]  /*90d0*/  F2FP.BF16.F32.PACK_AB R111, R19, R14 ;  /* 0x0000000e136f723e */ /* 0x000fe200000010ff */
[C---:B------:R-:W-:Y:S01]  /*90e0*/  FFMA R17, R41.reuse, R58, R17 ;  /* 0x0000003a29117223 */ /* 0x040fe20000000011 */
[C---:B------:R-:W-:Y:S01]  /*90f0*/  FMUL R23, R38.reuse, R23 ;  /* 0x0000001726177220 */ /* 0x040fe20000400000 */
        /* <DEDUP_REMOVED lines=12> */
[C---:B------:R-:W-:Y:S01]  /*91c0*/  FMUL R27, R38.reuse, R27 ;  /* 0x0000001b261b7220 */ /* 0x040fe20000400000 */
[C---:B------:R-:W-:Y:S01]  /*91d0*/  FMUL R24, R38.reuse, R28 ;  /* 0x0000001c26187220 */ /* 0x040fe20000400000 */
[C---:B------:R-:W-:Y:S01]  /*91e0*/  FMUL R25, R38.reuse, R29 ;  /* 0x0000001d26197220 */ /* 0x040fe20000400000 */
[C---:B------:R-:W-:Y:S01]  /*91f0*/  FFMA R22, R41.reuse, R63, R22 ;  /* 0x0000003f29167223 */ /* 0x040fe20000000016 */
[C---:B------:R-:W-:Y:S01]  /*9200*/  FMUL R26, R38.reuse, R30 ;  /* 0x0000001e261a7220 */ /* 0x040fe20000400000 */
[C---:B------:R-:W-:Y:S01]  /*9210*/  FFMA R27, R41.reuse, R64, R27 ;  /* 0x00000040291b7223 */ /* 0x040fe2000000001b */
[----:B------:R-:W-:Y:S01]  /*9220*/  FMUL R31, R38, R31 ;  /* 0x0000001f261f7220 */ /* 0x000fe20000400000 */
[C---:B------:R-:W-:Y:S01]  /*9230*/  FFMA R24, R41.reuse, R65, R24 ;  /* 0x0000004129187223 */ /* 0x040fe20000000018 */
[----:B------:R-:W-:Y:S01]  /*9240*/  LOP3.LUT R70, R74, 0xffff0000, RZ, 0xc0, !PT ;  /* 0xffff00004a467812 */ /* 0x000fe200078ec0ff */
[C---:B------:R-:W-:Y:S01]  /*9250*/  FMUL R28, R38.reuse, R32 ;  /* 0x00000020261c7220 */ /* 0x040fe20000400000 */
[----:B------:R-:W-:Y:S01]  /*9260*/  FFMA R25, R41, R66, R25 ;  /* 0x0000004229197223 */ /* 0x000fe20000000019 */
[----:B------:R-:W-:Y:S01]  /*9270*/  SHF.L.U32 R71, R75, 0x10, RZ ;  /* 0x000000104b477819 */ /* 0x000fe200000006ff */
[C---:B------:R-:W-:Y:S01]  /*9280*/  FMUL R29, R38.reuse, R33 ;  /* 0x00000021261d7220 */ /* 0x040fe20000400000 */
[----:B------:R-:W-:Y:S01]  /*9290*/  FFMA R26, R41, R67, R26 ;  /* 0x00000043291a7223 */ /* 0x000fe2000000001a */
[----:B------:R-:W-:Y:S01]  /*92a0*/  LOP3.LUT R72, R75, 0xffff0000, RZ, 0xc0, !PT ;  /* 0xffff00004b487812 */ /* 0x000fe200078ec0ff */
        /* <DEDUP_REMOVED lines=24> */
[----:B------:R-:W-:Y:S02]  /*9430*/  UIADD3 UR9, UPT, UPT, UR49, 0xc0, URZ ;  /* 0x000000c031097890 */ /* 0x000fe4000fffe0ff */
[----:B------:R-:W-:Y:S01]  /*9440*/  UIADD3 UR8, UPT, UPT, UR44, 0x6400, URZ ;  /* 0x000064002c087890 */ /* 0x000fe2000fffe0ff */
[----:B------:R-:W-:Y:S01]  /*9450*/  UMOV UR10, UR50 ;  /* 0x00000032000a7c82 */ /* 0x000fe20008000000 */
[----:B------:R-:W-:Y:S01]  /*9460*/  UMOV UR11, UR36 ;  /* 0x00000024000b7c82 */ /* 0x000fe20008000000 */
[----:B--2---:R-:W-:Y:S04]  /*9470*/  UIADD3 UR4, UP0, UPT, UR6, 0x680, URZ ;  /* 0x0000068006047890 */ /* 0x004fe8000ff1e0ff */
[----:B------:R-:W-:Y:S09]  /*9480*/  UIADD3.X UR5, UPT, UPT, URZ, UR7, URZ, UP0, !UPT ;  /* 0x00000007ff057290 */ /* 0x000ff200087fe4ff */
[----:B------:R2:W-:Y:S01]  /*9490*/  UTMASTG.3D [UR8], [UR4] ;  /* 0x00000008040073b5 */ /* 0x0005e20008010000 */
[----:B------:R0:W-:Y:S01]  /*94a0*/  UTMACMDFLUSH ;  /* 0x00000000000079b7 */ /* 0x0001e20000000000 */
[----:B--2---:R-:W-:Y:S04]  /*94b0*/  DEPBAR.LE SB0, 0x1 ;  /* 0x000080400000791a */ /* 0x004fe80000000000 */
.L_x_131:
[----:B------:R-:W-:Y:S05]  /*94c0*/  BSYNC.RECONVERGENT B0 ;  /* 0x0000000000007941 */ /* 0x000fea0003800200 */
.L_x_130:
[----:B------:R-:W-:Y:S01]  /*94d0*/  BAR.SYNC.DEFER_BLOCKING 0x1, 0x80 ;  /* 0x0042000000007b1d */ /* 0x000fe20000010000 */
[----:B------:R-:W-:Y:S01]  /*94e0*/  UISETP.NE.AND UP0, UPT, UR47, -0x4, UPT ;  /* 0xfffffffc2f00788c */ /* 0x000fe2000bf05270 */
[----:B------:R-:W-:Y:S08]  /*94f0*/  IADD3 R0, PT, PT, R36, 0x1, RZ ;  /* 0x0000000124007810 */ /* 0x000ff00007ffe0ff */
[----:B------:R-:W-:Y:S05]  /*9500*/  BRA.U !UP0, `(.L_x_132) ;  /* 0x0000000108247547 */ /* 0x000fea000b800000 */
[----:B------:R-:W-:Y:S01]  /*9510*/  ISETP.NE.AND P0, PT, R95, RZ, PT ;  /* 0x000000ff5f00720c */ /* 0x000fe20003f05270 */
[----:B------:R-:W-:Y:S01]  /*9520*/  IMAD.U32 R2, RZ, RZ, UR46 ;  /* 0x0000002eff027e24 */ /* 0x000fe2000f8e00ff */
[----:B------:R-:W-:Y:S04]  /*9530*/  UIADD3 UR4, UPT, UPT, UR46, 0x1, URZ ;  /* 0x000000012e047890 */ /* 0x000fe8000fffe0ff */
[----:B------:R-:W-:Y:S04]  /*9540*/  UISETP.NE.AND UP0, UPT, UR4, 0x4, UPT ;  /* 0x000000040400788c */ /* 0x000fe8000bf05270 */
[----:B------:R-:W-:Y:S03]  /*9550*/  USEL UR46, UR4, URZ, UP0 ;  /* 0x000000ff042e7287 */ /* 0x000fe60008000000 */
[----:B------:R-:W-:Y:S05]  /*9560*/  @P0 LEA R2, R2, UR44, 0x3 ;  /* 0x0000002c02020c11 */ /* 0x000fea000f8e18ff */
[----:B------:R-:W-:Y:S05]  /*9570*/  @P0 VIADD R2, R2, 0x60 ;  /* 0x0000006002020836 */ /* 0x000fea0000000000 */
[----:B------:R-:W-:Y:S04]  /*9580*/  @P0 PRMT R2, R101, 0x654, R2 ;  /* 0x0000065465020816 */ /* 0x000fe80000000002 */
[----:B------:R2:W-:Y:S03]  /*9590*/  @P0 SYNCS.ARRIVE.TRANS64.RED.A1T0 RZ, [R2+URZ], RZ ;  /* 0x000000ff02ff09a7 */ /* 0x0005e600081004ff */
.L_x_132:
[----:B------:R-:W-:Y:S01]  /*95a0*/  R2UR UR5, R83 ;  /* 0x00000000530572ca */ /* 0x000fe200000e0000 */
[----:B------:R-:W-:Y:S01]  /*95b0*/  UISETP.NE.AND UP0, UPT, UR61, URZ, UPT ;  /* 0x000000ff3d00728c */ /* 0x000fe2000bf05270 */
[----:B------:R-:W-:Y:S01]  /*95c0*/  R2UR UR4, R84 ;  /* 0x00000000540472ca */ /* 0x000fe200000e0000 */
[----:B------:R-:W-:Y:S01]  /*95d0*/  UIADD3 UR47, UPT, UPT, UR47, 0x4, URZ ;  /* 0x000000042f2f7890 */ /* 0x000fe2000fffe0ff */
[----:B------:R-:W-:Y:S01]  /*95e0*/  ISETP.NE.AND P0, PT, R88, 0x2, PT ;  /* 0x000000025800780c */ /* 0x000fe20003f05270 */
[----:B------:R-:W-:Y:S01]  /*95f0*/  UMOV UR36, UR60 ;  /* 0x0000003c00247c82 */ /* 0x000fe20008000000 */
[----:B------:R-:W-:Y:S02]  /*9600*/  ISETP.NE.AND P1, PT, R0, 0x4, PT ;  /* 0x000000040000780c */ /* 0x000fe40003f25270 */
[----:B--2---:R-:W-:Y:S02]  /*9610*/  SEL R2, RZ, 0x1, P0 ;  /* 0x00000001ff027807 */ /* 0x004fe40000000000 */
[----:B------:R-:W-:Y:S02]  /*9620*/  SEL R3, RZ, 0x1, P1 ;  /* 0x00000001ff037807 */ /* 0x000fe40000800000 */
[----:B------:R-:W-:Y:S01]  /*9630*/  LOP3.LUT R89, R89, R2, RZ, 0x3c, !PT ;  /* 0x0000000259597212 */ /* 0x000fe200078e3cff */
[----:B------:R-:W-:Y:S01]  /*9640*/  UIADD3 UR20, UPT, UPT, UR37, UR5, URZ ;  /* 0x0000000525147290 */ /* 0x000fe2000fffe0ff */
[----:B------:R-:W-:Y:S01]  /*9650*/  LOP3.LUT R90, R90, R3, RZ, 0x3c, !PT ;  /* 0x000000035a5a7212 */ /* 0x000fe200078e3cff */
[----:B------:R-:W-:Y:S01]  /*9660*/  UIADD3 UR16, UPT, UPT, UR38, UR4, URZ ;  /* 0x0000000426107290 */ /* 0x000fe2000fffe0ff */
[----:B------:R-:W-:Y:S02]  /*9670*/  SEL R88, R88, RZ, P0 ;  /* 0x000000ff58587207 */ /* 0x000fe40000000000 */
[----:B------:R-:W-:Y:S01]  /*9680*/  SEL R36, R0, RZ, P1 ;  /* 0x000000ff00247207 */ /* 0x000fe20000800000 */
[----:B------:R-:W-:Y:S08]  /*9690*/  BRA.U UP0, `(.L_x_133) ;  /* 0xffffffbd009c7547 */ /* 0x000ff0000b83ffff */
[----:B------:R-:W-:-:S13]  /*96a0*/  R2UR UR4, R85 ;  /* 0x00000000550472ca */ /* 0x000fda00000e0000 */
[----:B------:R-:W-:-:S09]  /*96b0*/  UISETP.NE.AND UP0, UPT, UR4, URZ, UPT ;  /* 0x000000ff0400728c */ /* 0x000fd2000bf05270 */
[----:B------:R-:W-:Y:S05]  /*96c0*/  BRA.U !UP0, `(.L_x_134) ;  /* 0x0000000108487547 */ /* 0x000fea000b800000 */
[----:B------:R-:W2:Y:S02]  /*96d0*/  LDCU.64 UR4, c[0x0][0x890] ;  /* 0x00011200ff0477ac */ /* 0x000ea40008000a00 */
[----:B--2---:R-:W-:-:S04]  /*96e0*/  UISETP.NE.U32.AND UP0, UPT, UR4, URZ, UPT ;  /* 0x000000ff0400728c */ /* 0x004fc8000bf05070 */
[----:B------:R-:W-:-:S09]  /*96f0*/  UISETP.NE.AND.EX UP0, UPT, UR5, URZ, UPT, UP0 ;  /* 0x000000ff0500728c */ /* 0x000fd2000bf05300 */
[----:B------:R-:W-:Y:S05]  /*9700*/  BRA.U UP0, `(.L_x_135) ;  /* 0x00000001000c7547 */ /* 0x000fea000b800000 */
[----:B------:R-:W-:-:S13]  /*9710*/  FSETP.NEU.AND P0, PT, R41, RZ, PT ;  /* 0x000000ff2900720b */ /* 0x000fda0003f0d000 */
[----:B------:R-:W-:Y:S05]  /*9720*/  @!P0 EXIT ;  /* 0x000000000000894d */ /* 0x000fea0003800000 */
[----:B------:R-:W-:Y:S05]  /*9730*/  BRA `(.L_x_134) ;  /* 0x00000000002c7947 */ /* 0x000fea0003800000 */
.L_x_135:
[----:B------:R-:W-:Y:S01]  /*9740*/  ISETP.NE.AND P0, PT, R87, RZ, PT ;  /* 0x000000ff5700720c */ /* 0x000fe20003f05270 */
[----:B------:R-:W-:-:S12]  /*9750*/  BSSY.RECONVERGENT B0, `(.L_x_134) ;  /* 0x0000009000007945 */ /* 0x000fd80003800200 */
[----:B------:R-:W-:Y:S05]  /*9760*/  @P0 BRA `(.L_x_136) ;  /* 0x0000000000140947 */ /* 0x000fea0003800000 */
[----:B------:R-:W2:Y:S02]  /*9770*/  LDCU.64 UR4, c[0x0][0x888] ;  /* 0x00011100ff0477ac */ /* 0x000ea40008000a00 */
[----:B--2---:R-:W-:-:S04]  /*9780*/  ISETP.NE.U32.AND P0, PT, RZ, UR4, PT ;  /* 0x00000004ff007c0c */ /* 0x004fc8000bf05070 */
[----:B------:R-:W-:-:S13]  /*9790*/  ISETP.NE.AND.EX P0, PT, RZ, UR5, PT, P0 ;  /* 0x00000005ff007c0c */ /* 0x000fda000bf05300 */
[----:B------:R-:W-:Y:S05]  /*97a0*/  @!P0 EXIT ;  /* 0x000000000000894d */ /* 0x000fea0003800000 */
[----:B------:R-:W-:Y:S05]  /*97b0*/  BRA `(.L_x_137) ;  /* 0x0000000000087947 */ /* 0x000fea0003800000 */
.L_x_136:
[----:B------:R-:W-:-:S13]  /*97c0*/  FSETP.NEU.AND P0, PT, R41, RZ, PT ;  /* 0x000000ff2900720b */ /* 0x000fda0003f0d000 */
[----:B------:R-:W-:Y:S05]  /*97d0*/  @!P0 EXIT ;  /* 0x000000000000894d */ /* 0x000fea0003800000 */
.L_x_137:
[----:B------:R-:W-:Y:S05]  /*97e0*/  BSYNC.RECONVERGENT B0 ;  /* 0x0000000000007941 */ /* 0x000fea0003800200 */
.L_x_134:
[----:B------:R-:W2:Y:S01]  /*97f0*/  S2UR UR5, SR_CgaCtaId ;  /* 0x00000000000579c3 */ /* 0x000ea20000008800 */
[----:B------:R-:W-:Y:S01]  /*9800*/  ULEA UR4, UR46, UR44, 0x3 ;  /* 0x0000002c2e047291 */ /* 0x000fe2000f8e18ff */
[----:B------:R-:W-:-:S04]  /*9810*/  DEPBAR.LE SB0, 0x0 ;  /* 0x000080000000791a */ /* 0x000fc80000000000 */
[----:B------:R-:W-:-:S04]  /*9820*/  UIADD3 UR4, UPT, UPT, UR4, 0x60, URZ ;  /* 0x0000006004047890 */ /* 0x000fc8000fffe0ff */
[----:B--2---:R-:W-:-:S09]  /*9830*/  UPRMT UR4, UR5, 0x654, UR4 ;  /* 0x0000065405047896 */ /* 0x004fd20008000004 */
[----:B------:R-:W-:Y:S01]  /*9840*/  SYNCS.ARRIVE.TRANS64.RED.A1T0 RZ, [UR4], RZ ;  /* 0x000000ffffff79a7 */ /* 0x000fe20008100404 */
[----:B------:R-:W-:Y:S05]  /*9850*/  EXIT ;  /* 0x000000000000794d */ /* 0x000fea0003800000 */
.L_x_24:
[----:B-1----:R1:W3:Y:S02]  /*9860*/  SYNCS.PHASECHK.TRANS64.TRYWAIT P0, [R0+URZ+0x100], R3 ;  /* 0x00010003000075a7 */ /* 0x0022e400080011ff */
[----:B---3--:R-:W-:Y:S05]  /*9870*/  @!P0 NANOSLEEP.SYNCS 0x989680 ;  /* 0x009896800000895d */ /* 0x008fea0003900000 */
[----:B------:R-:W3:Y:S02]  /*9880*/  @!P0 SYNCS.PHASECHK.TRANS64 P0, [R0+URZ+0x100], R3 ;  /* 0x00010003000085a7 */ /* 0x000ee400080010ff */
[----:B---3--:R-:W-:Y:S05]  /*9890*/  @!P0 BRA `(.L_x_24) ;  /* 0xfffffffc00f08947 */ /* 0x008fea000383ffff */
[----:B------:R-:W-:Y:S05]  /*98a0*/  BRA `(.L_x_138) ;  /* 0xffffff80009c7947 */ /* 0x000fea000383ffff */
.L_x_27:
[----:B-1----:R-:W-:-:S07]  /*98b0*/  MOV R0, UR33 ;  /* 0x0000002100007c02 */ /* 0x002fce0008000f00 */
.L_x_139:
[----:B-1----:R1:W3:Y:S02]  /*98c0*/  SYNCS.PHASECHK.TRANS64.TRYWAIT P0, [R0+URZ+0x20], R3 ;  /* 0x00002003000075a7 */ /* 0x0022e400080011ff */
[----:B---3--:R-:W-:Y:S05]  /*98d0*/  @!P0 NANOSLEEP.SYNCS 0x989680 ;  /* 0x009896800000895d */ /* 0x008fea0003900000 */
[----:B------:R-:W3:Y:S02]  /*98e0*/  @!P0 SYNCS.PHASECHK.TRANS64 P0, [R0+URZ+0x20], R3 ;  /* 0x00002003000085a7 */ /* 0x000ee400080010ff */
[----:B---3--:R-:W-:Y:S05]  /*98f0*/  @!P0 BRA `(.L_x_139) ;  /* 0xfffffffc00f08947 */ /* 0x008fea000383ffff */
[----:B------:R-:W-:Y:S05]  /*9900*/  BRA `(.L_x_26) ;  /* 0xffffff8000e07947 */ /* 0x000fea000383ffff */
.L_x_34:
[----:B-1----:R-:W-:-:S07]  /*9910*/  MOV R0, UR17 ;  /* 0x0000001100007c02 */ /* 0x002fce0008000f00 */
.L_x_140:
[----:B-1----:R1:W3:Y:S02]  /*9920*/  SYNCS.PHASECHK.TRANS64.TRYWAIT P0, [R0+URZ+0x20], R3 ;  /* 0x00002003000075a7 */ /* 0x0022e400080011ff */
[----:B---3--:R-:W-:Y:S05]  /*9930*/  @!P0 NANOSLEEP.SYNCS 0x989680 ;  /* 0x009896800000895d */ /* 0x008fea0003900000 */
[----:B------:R-:W3:Y:S02]  /*9940*/  @!P0 SYNCS.PHASECHK.TRANS64 P0, [R0+URZ+0x20], R3 ;  /* 0x00002003000085a7 */ /* 0x000ee400080010ff */
[----:B---3--:R-:W-:Y:S05]  /*9950*/  @!P0 BRA `(.L_x_140) ;  /* 0xfffffffc00f08947 */ /* 0x008fea000383ffff */
[----:B------:R-:W-:Y:S05]  /*9960*/  BRA `(.L_x_33) ;  /* 0xffffff8400a87947 */ /* 0x000fea000383ffff */
.L_x_39:
[----:B-1----:R1:W3:Y:S02]  /*9970*/  SYNCS.PHASECHK.TRANS64.TRYWAIT P0, [R3+URZ+0x90], R0 ;  /* 0x00009000030075a7 */ /* 0x0022e400080011ff */
[----:B---3--:R-:W-:Y:S05]  /*9980*/  @!P0 NANOSLEEP.SYNCS 0x989680 ;  /* 0x009896800000895d */ /* 0x008fea0003900000 */
[----:B------:R-:W3:Y:S02]  /*9990*/  @!P0 SYNCS.PHASECHK.TRANS64 P0, [R3+URZ+0x90], R0 ;  /* 0x00009000030085a7 */ /* 0x000ee400080010ff */
[----:B---3--:R-:W-:Y:S05]  /*99a0*/  @!P0 BRA `(.L_x_39) ;  /* 0xfffffffc00f08947 */ /* 0x008fea000383ffff */
[----:B------:R-:W-:Y:S05]  /*99b0*/  BRA `(.L_x_141) ;  /* 0xffffff8800487947 */ /* 0x000fea000383ffff */
.L_x_43:
[----:B-1----:R-:W-:-:S07]  /*99c0*/  MOV R0, UR4 ;  /* 0x0000000400007c02 */ /* 0x002fce0008000f00 */
.L_x_142:
[----:B-1----:R1:W3:Y:S02]  /*99d0*/  SYNCS.PHASECHK.TRANS64.TRYWAIT P0, [R0+URZ], R3 ;  /* 0x00000003000075a7 */ /* 0x0022e400080011ff */
[----:B---3--:R-:W-:Y:S05]  /*99e0*/  @!P0 NANOSLEEP.SYNCS 0x989680 ;  /* 0x009896800000895d */ /* 0x008fea0003900000 */
[----:B------:R-:W3:Y:S02]  /*99f0*/  @!P0 SYNCS.PHASECHK.TRANS64 P0, [R0+URZ], R3 ;  /* 0x00000003000085a7 */ /* 0x000ee400080010ff */
[----:B---3--:R-:W-:Y:S05]  /*9a00*/  @!P0 BRA `(.L_x_142) ;  /* 0xfffffffc00f08947 */ /* 0x008fea000383ffff */
[----:B------:R-:W-:Y:S05]  /*9a10*/  BRA `(.L_x_143) ;  /* 0xffffff8c00f47947 */ /* 0x000fea000383ffff */
.L_x_44:
[----:B------:R-:W-:-:S07]  /*9a20*/  MOV R0, UR5 ;  /* 0x0000000500007c02 */ /* 0x000fce0008000f00 */
.L_x_144:
[----:B-1----:R1:W3:Y:S02]  /*9a30*/  SYNCS.PHASECHK.TRANS64.TRYWAIT P0, [R0+URZ], R3 ;  /* 0x00000003000075a7 */ /* 0x0022e400080011ff */
[----:B---3--:R-:W-:Y:S05]  /*9a40*/  @!P0 NANOSLEEP.SYNCS 0x989680 ;  /* 0x009896800000895d */ /* 0x008fea0003900000 */
[----:B------:R-:W3:Y:S02]  /*9a50*/  @!P0 SYNCS.PHASECHK.TRANS64 P0, [R0+URZ], R3 ;  /* 0x00000003000085a7 */ /* 0x000ee400080010ff */
[----:B---3--:R-:W-:Y:S05]  /*9a60*/  @!P0 BRA `(.L_x_144) ;  /* 0xfffffffc00f08947 */ /* 0x008fea000383ffff */
[----:B------:R-:W-:Y:S05]  /*9a70*/  BRA `(.L_x_145) ;  /* 0xffffff9000007947 */ /* 0x000fea000383ffff */
.L_x_45:
[----:B------:R-:W-:-:S07]  /*9a80*/  MOV R0, UR5 ;  /* 0x0000000500007c02 */ /* 0x000fce0008000f00 */
.L_x_146:
[----:B-1----:R1:W3:Y:S02]  /*9a90*/  SYNCS.PHASECHK.TRANS64.TRYWAIT P0, [R0+URZ], R3 ;  /* 0x00000003000075a7 */ /* 0x0022e400080011ff */
[----:B---3--:R-:W-:Y:S05]  /*9aa0*/  @!P0 NANOSLEEP.SYNCS 0x989680 ;  /* 0x009896800000895d */ /* 0x008fea0003900000 */
[----:B------:R-:W3:Y:S02]  /*9ab0*/  @!P0 SYNCS.PHASECHK.TRANS64 P0, [R0+URZ], R3 ;  /* 0x00000003000085a7 */ /* 0x000ee400080010ff */
[----:B---3--:R-:W-:Y:S05]  /*9ac0*/  @!P0 BRA `(.L_x_146) ;  /* 0xfffffffc00f08947 */ /* 0x008fea000383ffff */
[----:B------:R-:W-:Y:S05]  /*9ad0*/  BRA `(.L_x_147) ;  /* 0xffffff90000c7947 */ /* 0x000fea000383ffff */
.L_x_48:
[----:B--2---:R2:W3:Y:S02]  /*9ae0*/  SYNCS.PHASECHK.TRANS64.TRYWAIT P0, [R2+URZ+0xf0], R5 ;  /* 0x0000f005020075a7 */ /* 0x0044e400080011ff */
[----:B---3--:R-:W-:Y:S05]  /*9af0*/  @!P0 NANOSLEEP.SYNCS 0x989680 ;  /* 0x009896800000895d */ /* 0x008fea0003900000 */
[----:B------:R-:W3:Y:S02]  /*9b00*/  @!P0 SYNCS.PHASECHK.TRANS64 P0, [R2+URZ+0xf0], R5 ;  /* 0x0000f005020085a7 */ /* 0x000ee400080010ff */
[----:B---3--:R-:W-:Y:S05]  /*9b10*/  @!P0 BRA `(.L_x_48) ;  /* 0xfffffffc00f08947 */ /* 0x008fea000383ffff */
[----:B------:R-:W-:Y:S05]  /*9b20*/  BRA `(.L_x_148) ;  /* 0xffffff9000707947 */ /* 0x000fea000383ffff */
.L_x_49:
[----:B------:R-:W-:-:S07]  /*9b30*/  MOV R2, UR4 ;  /* 0x0000000400027c02 */ /* 0x000fce0008000f00 */
.L_x_149:
[----:B--2---:R2:W3:Y:S02]  /*9b40*/  SYNCS.PHASECHK.TRANS64.TRYWAIT P0, [R2+URZ+0xa0], R5 ;  /* 0x0000a005020075a7 */ /* 0x0044e400080011ff */
[----:B---3--:R-:W-:Y:S05]  /*9b50*/  @!P0 NANOSLEEP.SYNCS 0x989680 ;  /* 0x009896800000895d */ /* 0x008fea0003900000 */
[----:B------:R-:W3:Y:S02]  /*9b60*/  @!P0 SYNCS.PHASECHK.TRANS64 P0, [R2+URZ+0xa0], R5 ;  /* 0x0000a005020085a7 */ /* 0x000ee400080010ff */
[----:B---3--:R-:W-:Y:S05]  /*9b70*/  @!P0 BRA `(.L_x_149) ;  /* 0xfffffffc00f08947 */ /* 0x008fea000383ffff */
[----:B------:R-:W-:Y:S05]  /*9b80*/  BRA `(.L_x_150) ;  /* 0xffffff9000807947 */ /* 0x000fea000383ffff */
.L_x_50:
[----:B--2---:R2:W3:Y:S02]  /*9b90*/  SYNCS.PHASECHK.TRANS64.TRYWAIT P1, [R2+URZ+0x90], R5 ;  /* 0x00009005020075a7 */ /* 0x0044e400080211ff */
[----:B---3--:R-:W-:Y:S05]  /*9ba0*/  @!P1 NANOSLEEP.SYNCS 0x989680 ;  /* 0x009896800000995d */ /* 0x008fea0003900000 */
[----:B------:R-:W3:Y:S02]  /*9bb0*/  @!P1 SYNCS.PHASECHK.TRANS64 P1, [R2+URZ+0x90], R5 ;  /* 0x00009005020095a7 */ /* 0x000ee400080210ff */
[----:B---3--:R-:W-:Y:S05]  /*9bc0*/  @!P1 BRA `(.L_x_50) ;  /* 0xfffffffc00f09947 */ /* 0x008fea000383ffff */
[----:B------:R-:W-:Y:S05]  /*9bd0*/  BRA `(.L_x_151) ;  /* 0xffffff9000b07947 */ /* 0x000fea000383ffff */
.L_x_53:
[----:B------:R-:W-:-:S07]  /*9be0*/  MOV R0, UR4 ;  /* 0x0000000400007c02 */ /* 0x000fce0008000f00 */
.L_x_152:
[----:B--2---:R2:W3:Y:S02]  /*9bf0*/  SYNCS.PHASECHK.TRANS64.TRYWAIT P0, [R0+URZ+0xa0], R3 ;  /* 0x0000a003000075a7 */ /* 0x0044e400080011ff */
[----:B---3--:R-:W-:Y:S05]  /*9c00*/  @!P0 NANOSLEEP.SYNCS 0x989680 ;  /* 0x009896800000895d */ /* 0x008fea0003900000 */
[----:B------:R-:W3:Y:S02]  /*9c10*/  @!P0 SYNCS.PHASECHK.TRANS64 P0, [R0+URZ+0xa0], R3 ;  /* 0x0000a003000085a7 */ /* 0x000ee400080010ff */
[----:B---3--:R-:W-:Y:S05]  /*9c20*/  @!P0 BRA `(.L_x_152) ;  /* 0xfffffffc00f08947 */ /* 0x008fea000383ffff */
[----:B------:R-:W-:Y:S05]  /*9c30*/  BRA `(.L_x_52) ;  /* 0xffffff9400047947 */ /* 0x000fea000383ffff */
.L_x_60:
[----:B-1----:R1:W2:Y:S02]  /*9c40*/  SYNCS.PHASECHK.TRANS64.TRYWAIT P1, [R0+URZ+0x90], R5 ;  /* 0x00009005000075a7 */ /* 0x0022a400080211ff */
[----:B--2---:R-:W-:Y:S05]  /*9c50*/  @!P1 NANOSLEEP.SYNCS 0x989680 ;  /* 0x009896800000995d */ /* 0x004fea0003900000 */
[----:B------:R-:W2:Y:S02]  /*9c60*/  @!P1 SYNCS.PHASECHK.TRANS64 P1, [R0+URZ+0x90], R5 ;  /* 0x00009005000095a7 */ /* 0x000ea400080210ff */
[----:B--2---:R-:W-:Y:S05]  /*9c70*/  @!P1 BRA `(.L_x_60) ;  /* 0xfffffffc00f09947 */ /* 0x004fea000383ffff */
[----:B------:R-:W-:Y:S05]  /*9c80*/  BRA `(.L_x_153) ;  /* 0xffffff98007c7947 */ /* 0x000fea000383ffff */
.L_x_61:
[----:B------:R-:W-:-:S07]  /*9c90*/  MOV R3, UR31 ;  /* 0x0000001f00037c02 */ /* 0x000fce0008000f00 */
.L_x_154:
[----:B-1----:R1:W2:Y:S02]  /*9ca0*/  SYNCS.PHASECHK.TRANS64.TRYWAIT P0, [R3+URZ+0xd0], R0 ;  /* 0x0000d000030075a7 */ /* 0x0022a400080011ff */
[----:B--2---:R-:W-:Y:S05]  /*9cb0*/  @!P0 NANOSLEEP.SYNCS 0x989680 ;  /* 0x009896800000895d */ /* 0x004fea0003900000 */
[----:B------:R-:W2:Y:S02]  /*9cc0*/  @!P0 SYNCS.PHASECHK.TRANS64 P0, [R3+URZ+0xd0], R0 ;  /* 0x0000d000030085a7 */ /* 0x000ea400080010ff */
[----:B--2---:R-:W-:Y:S05]  /*9cd0*/  @!P0 BRA `(.L_x_154) ;  /* 0xfffffffc00f08947 */ /* 0x004fea000383ffff */
[----:B------:R-:W-:Y:S05]  /*9ce0*/  BRA `(.L_x_155) ;  /* 0xffffff9800cc7947 */ /* 0x000fea000383ffff */
.L_x_64:
[----:B------:R-:W-:Y:S07]  /*9cf0*/  MOV R0, UR5 ;  /* 0x0000000500007c02 */ /* 0x000fee0008000f00 */
.L_x_156:
[----:B-1----:R1:W2:Y:S02]  /*9d00*/  SYNCS.PHASECHK.TRANS64.TRYWAIT P0, [R0+URZ], R3 ;  /* 0x00000003000075a7 */ /* 0x0022a400080011ff */
[----:B--2---:R-:W-:Y:S05]  /*9d10*/  @!P0 NANOSLEEP.SYNCS 0x989680 ;  /* 0x009896800000895d */ /* 0x004fea0003900000 */
[----:B------:R-:W2:Y:S02]  /*9d20*/  @!P0 SYNCS.PHASECHK.TRANS64 P0, [R0+URZ], R3 ;  /* 0x00000003000085a7 */ /* 0x000ea400080010ff */
[----:B--2---:R-:W-:Y:S05]  /*9d30*/  @!P0 BRA `(.L_x_156) ;  /* 0xfffffffc00f08947 */ /* 0x004fea000383ffff */
[----:B------:R-:W-:Y:S05]  /*9d40*/  BRA `(.L_x_63) ;  /* 0xffffff9800e87947 */ /* 0x000fea000383ffff */
.L_x_67:
[----:B------:R-:W-:-:S07]  /*9d50*/  MOV R0, UR4 ;  /* 0x0000000400007c02 */ /* 0x000fce0008000f00 */
.L_x_157:
[----:B--2---:R2:W4:Y:S02]  /*9d60*/  SYNCS.PHASECHK.TRANS64.TRYWAIT P0, [R0+URZ], R3 ;  /* 0x00000003000075a7 */ /* 0x00452400080011ff */
[----:B----4-:R-:W-:Y:S05]  /*9d70*/  @!P0 NANOSLEEP.SYNCS 0x989680 ;  /* 0x009896800000895d */ /* 0x010fea0003900000 */
[----:B------:R-:W4:Y:S02]  /*9d80*/  @!P0 SYNCS.PHASECHK.TRANS64 P0, [R0+URZ], R3 ;  /* 0x00000003000085a7 */ /* 0x000f2400080010ff */
[----:B----4-:R-:W-:Y:S05]  /*9d90*/  @!P0 BRA `(.L_x_157) ;  /* 0xfffffffc00f08947 */ /* 0x010fea000383ffff */
[----:B------:R-:W-:Y:S05]  /*9da0*/  BRA `(.L_x_158) ;  /* 0xffffff9c00c47947 */ /* 0x000fea000383ffff */
.L_x_68:
[----:B------:R-:W-:-:S07]  /*9db0*/  MOV R0, UR5 ;  /* 0x0000000500007c02 */ /* 0x000fce0008000f00 */
.L_x_159:
[----:B-1----:R1:W2:Y:S02]  /*9dc0*/  SYNCS.PHASECHK.TRANS64.TRYWAIT P0, [R0+URZ], R3 ;  /* 0x00000003000075a7 */ /* 0x0022a400080011ff */
[----:B--2---:R-:W-:Y:S05]  /*9dd0*/  @!P0 NANOSLEEP.SYNCS 0x989680 ;  /* 0x009896800000895d */ /* 0x004fea0003900000 */
[----:B------:R-:W2:Y:S02]  /*9de0*/  @!P0 SYNCS.PHASECHK.TRANS64 P0, [R0+URZ], R3 ;  /* 0x00000003000085a7 */ /* 0x000ea400080010ff */
[----:B--2---:R-:W-:Y:S05]  /*9df0*/  @!P0 BRA `(.L_x_159) ;  /* 0xfffffffc00f08947 */ /* 0x004fea000383ffff */
[----:B------:R-:W-:Y:S05]  /*9e00*/  BRA `(.L_x_160) ;  /* 0xffffff9c00d07947 */ /* 0x000fea000383ffff */
.L_x_69:
[----:B------:R-:W-:-:S07]  /*9e10*/  MOV R0, UR5 ;  /* 0x0000000500007c02 */ /* 0x000fce0008000f00 */
.L_x_161:
[----:B-1----:R1:W2:Y:S02]  /*9e20*/  SYNCS.PHASECHK.TRANS64.TRYWAIT P0, [R0+URZ], R3 ;  /* 0x00000003000075a7 */ /* 0x0022a400080011ff */
[----:B--2---:R-:W-:Y:S05]  /*9e30*/  @!P0 NANOSLEEP.SYNCS 0x989680 ;  /* 0x009896800000895d */ /* 0x004fea0003900000 */
[----:B------:R-:W2:Y:S02]  /*9e40*/  @!P0 SYNCS.PHASECHK.TRANS64 P0, [R0+URZ], R3 ;  /* 0x00000003000085a7 */ /* 0x000ea400080010ff */
[----:B--2---:R-:W-:Y:S05]  /*9e50*/  @!P0 BRA `(.L_x_161) ;  /* 0xfffffffc00f08947 */ /* 0x004fea000383ffff */
[----:B------:R-:W-:Y:S05]  /*9e60*/  BRA `(.L_x_162) ;  /* 0xffffff9c00dc7947 */ /* 0x000fea000383ffff */
.L_x_70:
[----:B------:R-:W-:-:S07]  /*9e70*/  MOV R0, UR4 ;  /* 0x0000000400007c02 */ /* 0x000fce0008000f00 */
.L_x_163:
[----:B-1----:R1:W2:Y:S02]  /*9e80*/  SYNCS.PHASECHK.TRANS64.TRYWAIT P0, [R0+URZ], R3 ;  /* 0x00000003000075a7 */ /* 0x0022a400080011ff */
[----:B--2---:R-:W-:Y:S05]  /*9e90*/  @!P0 NANOSLEEP.SYNCS 0x989680 ;  /* 0x009896800000895d */ /* 0x004fea0003900000 */
[----:B------:R-:W2:Y:S02]  /*9ea0*/  @!P0 SYNCS.PHASECHK.TRANS64 P0, [R0+URZ], R3 ;  /* 0x00000003000085a7 */ /* 0x000ea400080010ff */
[----:B--2---:R-:W-:Y:S05]  /*9eb0*/  @!P0 BRA `(.L_x_163) ;  /* 0xfffffffc00f08947 */ /* 0x004fea000383ffff */
[----:B------:R-:W-:Y:S05]  /*9ec0*/  BRA `(.L_x_164) ;  /* 0xffffff9c00e87947 */ /* 0x000fea000383ffff */
.L_x_75:
[----:B--2---:R2:W3:Y:S02]  /*9ed0*/  SYNCS.PHASECHK.TRANS64.TRYWAIT P0, [R12+URZ+0x90], R9 ;  /* 0x000090090c0075a7 */ /* 0x0044e400080011ff */
[----:B---3--:R-:W-:Y:S05]  /*9ee0*/  @!P0 NANOSLEEP.SYNCS 0x989680 ;  /* 0x009896800000895d */ /* 0x008fea0003900000 */
[----:B------:R-:W3:Y:S02]  /*9ef0*/  @!P0 SYNCS.PHASECHK.TRANS64 P0, [R12+URZ+0x90], R9 ;  /* 0x000090090c0085a7 */ /* 0x000ee400080010ff */
[----:B---3--:R-:W-:Y:S05]  /*9f00*/  @!P0 BRA `(.L_x_75) ;  /* 0xfffffffc00f08947 */ /* 0x008fea000383ffff */
[----:B------:R-:W-:Y:S05]  /*9f10*/  BRA `(.L_x_165) ;  /* 0xffffffa400187947 */ /* 0x000fea000383ffff */
.L_x_78:
[----:B------:R-:W-:Y:S07]  /*9f20*/  MOV R0, UR21 ;  /* 0x0000001500007c02 */ /* 0x000fee0008000f00 */
.L_x_166:
[----:B--2---:R2:W3:Y:S02]  /*9f30*/  SYNCS.PHASECHK.TRANS64.TRYWAIT P2, [R0+URZ+0x88], R11 ;  /* 0x0000880b000075a7 */ /* 0x0044e400080411ff */
[----:B---3--:R-:W-:Y:S05]  /*9f40*/  @!P2 NANOSLEEP.SYNCS 0x989680 ;  /* 0x009896800000a95d */ /* 0x008fea0003900000 */
[----:B------:R-:W3:Y:S02]  /*9f50*/  @!P2 SYNCS.PHASECHK.TRANS64 P2, [R0+URZ+0x88], R11 ;  /* 0x0000880b0000a5a7 */ /* 0x000ee400080410ff */
[----:B---3--:R-:W-:Y:S05]  /*9f60*/  @!P2 BRA `(.L_x_166) ;  /* 0xfffffffc00f0a947 */ /* 0x008fea000383ffff */
[----:B------:R-:W-:Y:S05]  /*9f70*/  BRA `(.L_x_77) ;  /* 0xffffffa800807947 */ /* 0x000fea000383ffff */
.L_x_81:
[----:B--2---:R-:W-:Y:S07]  /*9f80*/  MOV R0, UR21 ;  /* 0x0000001500007c02 */ /* 0x004fee0008000f00 */
.L_x_167:
[----:B--2---:R2:W3:Y:S02]  /*9f90*/  SYNCS.PHASECHK.TRANS64.TRYWAIT P0, [R0+URZ+0x60], R9 ;  /* 0x00006009000075a7 */ /* 0x0044e400080011ff */
[----:B---3--:R-:W-:Y:S05]  /*9fa0*/  @!P0 NANOSLEEP.SYNCS 0x989680 ;  /* 0x009896800000895d */ /* 0x008fea0003900000 */
[----:B------:R-:W3:Y:S02]  /*9fb0*/  @!P0 SYNCS.PHASECHK.TRANS64 P0, [R0+URZ+0x60], R9 ;  /* 0x00006009000085a7 */ /* 0x000ee400080010ff */
[----:B---3--:R-:W-:Y:S05]  /*9fc0*/  @!P0 BRA `(.L_x_167) ;  /* 0xfffffffc00f08947 */ /* 0x008fea000383ffff */
[----:B------:R-:W-:Y:S05]  /*9fd0*/  BRA `(.L_x_168) ;  /* 0xffffffa800dc7947 */ /* 0x000fea000383ffff */
.L_x_82:
[----:B------:R-:W-:Y:S07]  /*9fe0*/  MOV R0, UR21 ;  /* 0x0000001500007c02 */ /* 0x000fee0008000f00 */
.L_x_169:
[----:B--2---:R2:W3:Y:S02]  /*9ff0*/  SYNCS.PHASECHK.TRANS64.TRYWAIT P0, [R0+URZ+0x68], R9 ;  /* 0x00006809000075a7 */ /* 0x0044e400080011ff */
[----:B---3--:R-:W-:Y:S05]  /*a000*/  @!P0 NANOSLEEP.SYNCS 0x989680 ;  /* 0x009896800000895d */ /* 0x008fea0003900000 */
[----:B------:R-:W3:Y:S02]  /*a010*/  @!P0 SYNCS.PHASECHK.TRANS64 P0, [R0+URZ+0x68], R9 ;  /* 0x00006809000085a7 */ /* 0x000ee400080010ff */
[----:B---3--:R-:W-:Y:S05]  /*a020*/  @!P0 BRA `(.L_x_169) ;  /* 0xfffffffc00f08947 */ /* 0x008fea000383ffff */
[----:B------:R-:W-:Y:S05]  /*a030*/  BRA `(.L_x_170) ;  /* 0xffffffac00147947 */ /* 0x000fea000383ffff */
.L_x_83:
[----:B------:R-:W-:Y:S07]  /*a040*/  MOV R0, UR21 ;  /* 0x0000001500007c02 */ /* 0x000fee0008000f00 */
.L_x_171:
[----:B--2---:R2:W3:Y:S02]  /*a050*/  SYNCS.PHASECHK.TRANS64.TRYWAIT P0, [R0+URZ+0x70], R9 ;  /* 0x00007009000075a7 */ /* 0x0044e400080011ff */
[----:B---3--:R-:W-:Y:S05]  /*a060*/  @!P0 NANOSLEEP.SYNCS 0x989680 ;  /* 0x009896800000895d */ /* 0x008fea0003900000 */
[----:B------:R-:W3:Y:S02]  /*a070*/  @!P0 SYNCS.PHASECHK.TRANS64 P0, [R0+URZ+0x70], R9 ;  /* 0x00007009000085a7 */ /* 0x000ee400080010ff */
[----:B---3--:R-:W-:Y:S05]  /*a080*/  @!P0 BRA `(.L_x_171) ;  /* 0xfffffffc00f08947 */ /* 0x008fea000383ffff */
[----:B------:R-:W-:Y:S05]  /*a090*/  BRA `(.L_x_172) ;  /* 0xffffffac00587947 */ /* 0x000fea000383ffff */
.L_x_84:
[----:B------:R-:W-:Y:S07]  /*a0a0*/  MOV R0, UR21 ;  /* 0x0000001500007c02 */ /* 0x000fee0008000f00 */
.L_x_173:
[----:B--2---:R2:W3:Y:S02]  /*a0b0*/  SYNCS.PHASECHK.TRANS64.TRYWAIT P0, [R0+URZ+0x78], R9 ;  /* 0x00007809000075a7 */ /* 0x0044e400080011ff */
[----:B---3--:R-:W-:Y:S05]  /*a0c0*/  @!P0 NANOSLEEP.SYNCS 0x989680 ;  /* 0x009896800000895d */ /* 0x008fea0003900000 */
[----:B------:R-:W3:Y:S02]  /*a0d0*/  @!P0 SYNCS.PHASECHK.TRANS64 P0, [R0+URZ+0x78], R9 ;  /* 0x00007809000085a7 */ /* 0x000ee400080010ff */
[----:B---3--:R-:W-:Y:S05]  /*a0e0*/  @!P0 BRA `(.L_x_173) ;  /* 0xfffffffc00f08947 */ /* 0x008fea000383ffff */
[----:B------:R-:W-:Y:S05]  /*a0f0*/  BRA `(.L_x_174) ;  /* 0xffffffac00987947 */ /* 0x000fea000383ffff */
.L_x_86:
[----:B------:R-:W-:-:S07]  /*a100*/  MOV R0, UR21 ;  /* 0x0000001500007c02 */ /* 0x000fce0008000f00 */
.L_x_175:
[----:B---3--:R3:W4:Y:S02]  /*a110*/  SYNCS.PHASECHK.TRANS64.TRYWAIT P0, [R0+URZ+0x60], R3 ;  /* 0x00006003000075a7 */ /* 0x00872400080011ff */
[----:B----4-:R-:W-:Y:S05]  /*a120*/  @!P0 NANOSLEEP.SYNCS 0x989680 ;  /* 0x009896800000895d */ /* 0x010fea0003900000 */
[----:B------:R-:W4:Y:S02]  /*a130*/  @!P0 SYNCS.PHASECHK.TRANS64 P0, [R0+URZ+0x60], R3 ;  /* 0x00006003000085a7 */ /* 0x000f2400080010ff */
[----:B----4-:R-:W-:Y:S05]  /*a140*/  @!P0 BRA `(.L_x_175) ;  /* 0xfffffffc00f08947 */ /* 0x010fea000383ffff */
[----:B------:R-:W-:Y:S05]  /*a150*/  BRA `(.L_x_176) ;  /* 0xffffffb000107947 */ /* 0x000fea000383ffff */
.L_x_87:
[----:B---3--:R-:W-:-:S07]  /*a160*/  MOV R0, UR21 ;  /* 0x0000001500007c02 */ /* 0x008fce0008000f00 */
.L_x_177:
[----:B---3--:R3:W4:Y:S02]  /*a170*/  SYNCS.PHASECHK.TRANS64.TRYWAIT P0, [R0+URZ+0x68], R3 ;  /* 0x00006803000075a7 */ /* 0x00872400080011ff */
[----:B----4-:R-:W-:Y:S05]  /*a180*/  @!P0 NANOSLEEP.SYNCS 0x989680 ;  /* 0x009896800000895d */ /* 0x010fea0003900000 */
[----:B------:R-:W4:Y:S02]  /*a190*/  @!P0 SYNCS.PHASECHK.TRANS64 P0, [R0+URZ+0x68], R3 ;  /* 0x00006803000085a7 */ /* 0x000f2400080010ff */
[----:B----4-:R-:W-:Y:S05]  /*a1a0*/  @!P0 BRA `(.L_x_177) ;  /* 0xfffffffc00f08947 */ /* 0x010fea000383ffff */
[----:B------:R-:W-:Y:S05]  /*a1b0*/  BRA `(.L_x_178) ;  /* 0xffffffb000007947 */ /* 0x000fea000383ffff */
.L_x_88:
[----:B---3--:R-:W-:-:S07]  /*a1c0*/  MOV R0, UR21 ;  /* 0x0000001500007c02 */ /* 0x008fce0008000f00 */
.L_x_179:
[----:B---3--:R3:W4:Y:S02]  /*a1d0*/  SYNCS.PHASECHK.TRANS64.TRYWAIT P0, [R0+URZ+0x70], R3 ;  /* 0x00007003000075a7 */ /* 0x00872400080011ff */
[----:B----4-:R-:W-:Y:S05]  /*a1e0*/  @!P0 NANOSLEEP.SYNCS 0x989680 ;  /* 0x009896800000895d */ /* 0x010fea0003900000 */
[----:B------:R-:W4:Y:S02]  /*a1f0*/  @!P0 SYNCS.PHASECHK.TRANS64 P0, [R0+URZ+0x70], R3 ;  /* 0x00007003000085a7 */ /* 0x000f2400080010ff */
[----:B----4-:R-:W-:Y:S05]  /*a200*/  @!P0 BRA `(.L_x_179) ;  /* 0xfffffffc00f08947 */ /* 0x010fea000383ffff */
[----:B------:R-:W-:Y:S05]  /*a210*/  BRA `(.L_x_180) ;  /* 0xffffffac00f07947 */ /* 0x000fea000383ffff */
.L_x_90:
[----:B-1----:R1:W2:Y:S02]  /*a220*/  SYNCS.PHASECHK.TRANS64.TRYWAIT P0, [R3+URZ+0x90], R0 ;  /* 0x00009000030075a7 */ /* 0x0022a400080011ff */
[----:B--2---:R-:W-:Y:S05]  /*a230*/  @!P0 NANOSLEEP.SYNCS 0x989680 ;  /* 0x009896800000895d */ /* 0x004fea0003900000 */
[----:B------:R-:W2:Y:S02]  /*a240*/  @!P0 SYNCS.PHASECHK.TRANS64 P0, [R3+URZ+0x90], R0 ;  /* 0x00009000030085a7 */ /* 0x000ea400080010ff */
[----:B--2---:R-:W-:Y:S05]  /*a250*/  @!P0 BRA `(.L_x_90) ;  /* 0xfffffffc00f08947 */ /* 0x004fea000383ffff */
[----:B------:R-:W-:Y:S05]  /*a260*/  BRA `(.L_x_181) ;  /* 0xffffffb000bc7947 */ /* 0x000fea000383ffff */
.L_x_101:
[----:B-1----:R-:W-:Y:S04]  /*a270*/  MOV R0, UR44 ;  /* 0x0000002c00007c02 */ /* 0x002fe80008000f00 */
[----:B------:R1:W2:Y:S03]  /*a280*/  SYNCS.PHASECHK.TRANS64.TRYWAIT P1, [R0+URZ+0x40], R5 ;  /* 0x00004005000075a7 */ /* 0x0002a600080211ff */
[----:B--2---:R-:W-:Y:S05]  /*a290*/  @!P1 NANOSLEEP.SYNCS 0x989680 ;  /* 0x009896800000995d */ /* 0x004fea0003900000 */
[----:B------:R-:W2:Y:S02]  /*a2a0*/  @!P1 SYNCS.PHASECHK.TRANS64 P1, [R0+URZ+0x40], R5 ;  /* 0x00004005000095a7 */ /* 0x000ea400080210ff */
[----:B--2---:R-:W-:Y:S05]  /*a2b0*/  @!P1 BRA `(.L_x_101) ;  /* 0xfffffffc00ec9947 */ /* 0x004fea000383ffff */
[----:B------:R-:W-:Y:S05]  /*a2c0*/  BRA `(.L_x_100) ;  /* 0xffffffc000507947 */ /* 0x000fea000383ffff */
.L_x_103:
[----:B-1----:R1:W4:Y:S02]  /*a2d0*/  SYNCS.PHASECHK.TRANS64.TRYWAIT P0, [R98+URZ+0xb0], R3 ;  /* 0x0000b003620075a7 */ /* 0x00232400080011ff */
[----:B----4-:R-:W-:Y:S05]  /*a2e0*/  @!P0 NANOSLEEP.SYNCS 0x989680 ;  /* 0x009896800000895d */ /* 0x010fea0003900000 */
[----:B------:R-:W4:Y:S02]  /*a2f0*/  @!P0 SYNCS.PHASECHK.TRANS64 P0, [R98+URZ+0xb0], R3 ;  /* 0x0000b003620085a7 */ /* 0x000f2400080010ff */
[----:B----4-:R-:W-:Y:S05]  /*a300*/  @!P0 BRA `(.L_x_103) ;  /* 0xfffffffc00f08947 */ /* 0x010fea000383ffff */
[----:B------:R-:W-:Y:S05]  /*a310*/  BRA `(.L_x_102) ;  /* 0xffffffc0007c7947 */ /* 0x000fea000383ffff */
.L_x_112:
[----:B--2---:R2:W3:Y:S02]  /*a320*/  SYNCS.PHASECHK.TRANS64.TRYWAIT P0, [R3+URZ+0x40], R0 ;  /* 0x00004000030075a7 */ /* 0x0044e400080011ff */
[----:B---3--:R-:W-:Y:S05]  /*a330*/  @!P0 NANOSLEEP.SYNCS 0x989680 ;  /* 0x009896800000895d */ /* 0x008fea0003900000 */
[----:B------:R-:W3:Y:S02]  /*a340*/  @!P0 SYNCS.PHASECHK.TRANS64 P0, [R3+URZ+0x40], R0 ;  /* 0x00004000030085a7 */ /* 0x000ee400080010ff */
[----:B---3--:R-:W-:Y:S05]  /*a350*/  @!P0 BRA `(.L_x_112) ;  /* 0xfffffffc00f08947 */ /* 0x008fea000383ffff */
[----:B------:R-:W-:Y:S05]  /*a360*/  BRA `(.L_x_111) ;  /* 0xffffffcc00607947 */ /* 0x000fea000383ffff */
.L_x_120:
[----:B-1----:R1:W3:Y:S02]  /*a370*/  SYNCS.PHASECHK.TRANS64.TRYWAIT P0, [R63+URZ+0x40], R4 ;  /* 0x000040043f0075a7 */ /* 0x0022e400080011ff */
[----:B---3--:R-:W-:Y:S05]  /*a380*/  @!P0 NANOSLEEP.SYNCS 0x989680 ;  /* 0x009896800000895d */ /* 0x008fea0003900000 */
[----:B------:R-:W3:Y:S02]  /*a390*/  @!P0 SYNCS.PHASECHK.TRANS64 P0, [R63+URZ+0x40], R4 ;  /* 0x000040043f0085a7 */ /* 0x000ee400080010ff */
[----:B---3--:R-:W-:Y:S05]  /*a3a0*/  @!P0 BRA `(.L_x_120) ;  /* 0xfffffffc00f08947 */ /* 0x008fea000383ffff */
[----:B------:R-:W-:Y:S05]  /*a3b0*/  BRA `(.L_x_119) ;  /* 0xffffffd800687947 */ /* 0x000fea000383ffff */
.L_x_128:
[----:B-1----:R1:W3:Y:S02]  /*a3c0*/  SYNCS.PHASECHK.TRANS64.TRYWAIT P0, [R108+URZ+0x40], R3 ;  /* 0x000040036c0075a7 */ /* 0x0022e400080011ff */
[----:B---3--:R-:W-:Y:S05]  /*a3d0*/  @!P0 NANOSLEEP.SYNCS 0x989680 ;  /* 0x009896800000895d */ /* 0x008fea0003900000 */
[----:B------:R-:W3:Y:S02]  /*a3e0*/  @!P0 SYNCS.PHASECHK.TRANS64 P0, [R108+URZ+0x40], R3 ;  /* 0x000040036c0085a7 */ /* 0x000ee400080010ff */
[----:B---3--:R-:W-:Y:S05]  /*a3f0*/  @!P0 BRA `(.L_x_128) ;  /* 0xfffffffc00f08947 */ /* 0x008fea000383ffff */
[----:B------:R-:W-:Y:S05]  /*a400*/  BRA `(.L_x_127) ;  /* 0xffffffe4006c7947 */ /* 0x000fea000383ffff */
        .weak           $__internal_0_$__cuda_sm10x_tcgen05_guardrail_trap_col_being_dealloced_not_returned_by_alloc
        .type           $__internal_0_$__cuda_sm10x_tcgen05_guardrail_trap_col_being_dealloced_not_returned_by_alloc,@function
        .size           $__internal_0_$__cuda_sm10x_tcgen05_guardrail_trap_col_being_dealloced_not_returned_by_alloc,($__internal_1_$__cuda_sm10x_tcgen05_guardrail_trap_phase_invalid_during_alloc - $__internal_0_$__cuda_sm10x_tcgen05_guardrail_trap_col_being_dealloced_not_returned_by_alloc)
$__internal_0_$__cuda_sm10x_tcgen05_guardrail_trap_col_being_dealloced_not_returned_by_alloc:
[----:B------:R-:W-:Y:S05]  /*a410*/  BPT.TRAP 0x1 ;  /* 0x000000040000795c */ /* 0x000fea0000300000 */
[----:B------:R-:W-:-:S04]  /*a420*/  HFMA2 R3, -RZ, RZ, 0, 0 ;  /* 0x00000000ff037431 */ /* 0x000fc800000001ff */
[----:B------:R-:W-:Y:S05]  /*a430*/  RET.REL.NODEC R2 `(_ZN7cutlass13device_kernelINS_4gemm6kernel13GemmUniversalIN4cute5tupleIJiiiiEEENS1_10collective13CollectiveMmaINS1_35MainloopSm100TmaUmmaWarpSpecializedILi4ELi2ELi4ENS5_IJNS4_1CILi4EEENSA_ILi2EEENSA_ILi1EEEEEEEENS5_IJNSA_ILi64EEENSA_ILi256EEESG_EEENS_10bfloat16_tENS5_IJlSD_lEEESJ_SK_NS4_8TiledMMAINS4_8MMA_AtomIJNS4_20SM100_MMA_F16BF16_SSISJ_SJ_fLi64ELi256ELNS4_4UMMA5MajorE0ELSP_0ELNSO_7ScaleInE0ELSQ_0EEEEEENS4_6LayoutINS5_IJSD_SD_SD_EEENS5_IJNSA_ILi0EEESV_SV_EEEEENS5_IJNS4_10UnderscoreESY_SY_EEEEENS4_23SM90_TMA_LOAD_MULTICASTENS4_14ComposedLayoutINS4_7SwizzleILi3ELi4ELi3EEENS4_18smem_ptr_flag_bitsILi16EEENST_INS5_IJNSA_ILi8EEESG_EEENS5_IJSG_SD_EEEEEEEvNS4_8identityES11_S1B_vS1C_EENS_8epilogue10collective18CollectiveEpilogueINS1E_23Sm100TmaWarpSpecializedILi4ELi2ELi32ELb1ELb0EEEJSI_NS5_IJNST_ISG_SD_EES1J_EEESJ_SK_SJ_SK_NS1E_6fusion15FusionCallbacksIS1I_NS1L_17LinearCombinationISJ_fSJ_fLNS_15FloatRoundStyleE2EEESI_S1K_JEEENS4_5SM1004TMEM4LOAD26SM100_TMEM_LOAD_16dp256b8xENS4_13SM90_TMA_LOADES1B_NS4_17SM75_U32x4_LDSM_NENS4_14SM90_TMA_STOREES1B_NS4_17SM90_U32x4_STSM_NENS4_39AutoVectorizingCopyWithAssumedAlignmentILi128EEEEEEvvEEEEvNT_6ParamsE) ;  /* 0xffffff5802f07950 */ /* 0x000fea0003c3ffff */
        .weak           $__internal_1_$__cuda_sm10x_tcgen05_guardrail_trap_phase_invalid_during_alloc
        .type           $__internal_1_$__cuda_sm10x_tcgen05_guardrail_trap_phase_invalid_during_alloc,@function
        .size           $__internal_1_$__cuda_sm10x_tcgen05_guardrail_trap_phase_invalid_during_alloc,($__internal_2_$__cuda_sm10x_tcgen05_guardrail_trap_unallocated_columns_being_dealloced - $__internal_1_$__cuda_sm10x_tcgen05_guardrail_trap_phase_invalid_during_alloc)
$__internal_1_$__cuda_sm10x_tcgen05_guardrail_trap_phase_invalid_during_alloc:
[----:B------:R-:W-:Y:S05]  /*a440*/  BPT.TRAP 0x1 ;  /* 0x000000040000795c */ /* 0x000fea0000300000 */
[----:B------:R-:W-:-:S04]  /*a450*/  MOV R5, 0x0 ;  /* 0x0000000000057802 */ /* 0x000fc80000000f00 */
[----:B------:R-:W-:Y:S05]  /*a460*/  RET.REL.NODEC R4 `(_ZN7cutlass13device_kernelINS_4gemm6kernel13GemmUniversalIN4cute5tupleIJiiiiEEENS1_10collective13CollectiveMmaINS1_35MainloopSm100TmaUmmaWarpSpecializedILi4ELi2ELi4ENS5_IJNS4_1CILi4EEENSA_ILi2EEENSA_ILi1EEEEEEEENS5_IJNSA_ILi64EEENSA_ILi256EEESG_EEENS_10bfloat16_tENS5_IJlSD_lEEESJ_SK_NS4_8TiledMMAINS4_8MMA_AtomIJNS4_20SM100_MMA_F16BF16_SSISJ_SJ_fLi64ELi256ELNS4_4UMMA5MajorE0ELSP_0ELNSO_7ScaleInE0ELSQ_0EEEEEENS4_6LayoutINS5_IJSD_SD_SD_EEENS5_IJNSA_ILi0EEESV_SV_EEEEENS5_IJNS4_10UnderscoreESY_SY_EEEEENS4_23SM90_TMA_LOAD_MULTICASTENS4_14ComposedLayoutINS4_7SwizzleILi3ELi4ELi3EEENS4_18smem_ptr_flag_bitsILi16EEENST_INS5_IJNSA_ILi8EEESG_EEENS5_IJSG_SD_EEEEEEEvNS4_8identityES11_S1B_vS1C_EENS_8epilogue10collective18CollectiveEpilogueINS1E_23Sm100TmaWarpSpecializedILi4ELi2ELi32ELb1ELb0EEEJSI_NS5_IJNST_ISG_SD_EES1J_EEESJ_SK_SJ_SK_NS1E_6fusion15FusionCallbacksIS1I_NS1L_17LinearCombinationISJ_fSJ_fLNS_15FloatRoundStyleE2EEESI_S1K_JEEENS4_5SM1004TMEM4LOAD26SM100_TMEM_LOAD_16dp256b8xENS4_13SM90_TMA_LOADES1B_NS4_17SM75_U32x4_LDSM_NENS4_14SM90_TMA_STOREES1B_NS4_17SM90_U32x4_STSM_NENS4_39AutoVectorizingCopyWithAssumedAlignmentILi128EEEEEEvvEEEEvNT_6ParamsE) ;  /* 0xffffff5804e47950 */ /* 0x000fea0003c3ffff */
        .weak           $__internal_2_$__cuda_sm10x_tcgen05_guardrail_trap_unallocated_columns_being_dealloced
        .type           $__internal_2_$__cuda_sm10x_tcgen05_guardrail_trap_unallocated_columns_being_dealloced,@function
        .size           $__internal_2_$__cuda_sm10x_tcgen05_guardrail_trap_unallocated_columns_being_dealloced,(.L_x_183 - $__internal_2_$__cuda_sm10x_tcgen05_guardrail_trap_unallocated_columns_being_dealloced)
$__internal_2_$__cuda_sm10x_tcgen05_guardrail_trap_unallocated_columns_being_dealloced:
[----:B------:R-:W-:Y:S05]  /*a470*/  BPT.TRAP 0x1 ;  /* 0x000000040000795c */ /* 0x000fea0000300000 */
[----:B------:R-:W-:-:S04]  /*a480*/  HFMA2 R3, -RZ, RZ, 0, 0 ;  /* 0x00000000ff037431 */ /* 0x000fc800000001ff */
[----:B------:R-:W-:Y:S05]  /*a490*/  RET.REL.NODEC R2 `(_ZN7cutlass13device_kernelINS_4gemm6kernel13GemmUniversalIN4cute5tupleIJiiiiEEENS1_10collective13CollectiveMmaINS1_35MainloopSm100TmaUmmaWarpSpecializedILi4ELi2ELi4ENS5_IJNS4_1CILi4EEENSA_ILi2EEENSA_ILi1EEEEEEEENS5_IJNSA_ILi64EEENSA_ILi256EEESG_EEENS_10bfloat16_tENS5_IJlSD_lEEESJ_SK_NS4_8TiledMMAINS4_8MMA_AtomIJNS4_20SM100_MMA_F16BF16_SSISJ_SJ_fLi64ELi256ELNS4_4UMMA5MajorE0ELSP_0ELNSO_7ScaleInE0ELSQ_0EEEEEENS4_6LayoutINS5_IJSD_SD_SD_EEENS5_IJNSA_ILi0EEESV_SV_EEEEENS5_IJNS4_10UnderscoreESY_SY_EEEEENS4_23SM90_TMA_LOAD_MULTICASTENS4_14ComposedLayoutINS4_7SwizzleILi3ELi4ELi3EEENS4_18smem_ptr_flag_bitsILi16EEENST_INS5_IJNSA_ILi8EEESG_EEENS5_IJSG_SD_EEEEEEEvNS4_8identityES11_S1B_vS1C_EENS_8epilogue10collective18CollectiveEpilogueINS1E_23Sm100TmaWarpSpecializedILi4ELi2ELi32ELb1ELb0EEEJSI_NS5_IJNST_ISG_SD_EES1J_EEESJ_SK_SJ_SK_NS1E_6fusion15FusionCallbacksIS1I_NS1L_17LinearCombinationISJ_fSJ_fLNS_15FloatRoundStyleE2EEESI_S1K_JEEENS4_5SM1004TMEM4LOAD26SM100_TMEM_LOAD_16dp256b8xENS4_13SM90_TMA_LOADES1B_NS4_17SM75_U32x4_LDSM_NENS4_14SM90_TMA_STOREES1B_NS4_17SM90_U32x4_STSM_NENS4_39AutoVectorizingCopyWithAssumedAlignmentILi128EEEEEEvvEEEEvNT_6ParamsE) ;  /* 0xffffff5802d87950 */ /* 0x000fea0003c3ffff */
.L_x_182:
[----:B------:R-:W-:-:S00]  /*a4a0*/  BRA `(.L_x_182) ;  /* 0xfffffffc00fc7947 */ /* 0x000fc0000383ffff */
[----:B------:R-:W-:-:S00]  /*a4b0*/  NOP ;  /* 0x0000000000007918 */ /* 0x000fc00000000000 */
        /* <DEDUP_REMOVED lines=12> */
.L_x_183:


//--------------------- .nv.global.init           --------------------------
	.section	.nv.global.init,"aw",@progbits
.nv.global.init:
	.type		$str$27,@object
	.size		$str$27,($str$28 - $str$27)
$str$27:
        /*0000*/ 	.byte	0x28, 0x61, 0x64, 0x64, 0x72, 0x65, 0x73, 0x73, 0x20, 0x26, 0x20, 0x6d, 0x61, 0x73, 0x6b, 0x29
        /*0010*/ 	.byte	0x20, 0x3d, 0x3d, 0x20, 0x30, 0x00
	.type		$str$28,@object
	.size		$str$28,($str$26 - $str$28)
$str$28:
        /*0016*/ 	.byte	0x2f, 0x74, 0x6d, 0x70, 0x2f, 0x63, 0x75, 0x74, 0x6c, 0x61, 0x73, 0x73, 0x5f, 0x73, 0x77, 0x65
        /*0026*/ 	.byte	0x65, 0x70, 0x5f, 0x73, 0x72, 0x63, 0x2f, 0x69, 0x6e, 0x63, 0x6c, 0x75, 0x64, 0x65, 0x2f, 0x63
        /*0036*/ 	.byte	0x75, 0x74, 0x65, 0x2f, 0x70, 0x6f, 0x69, 0x6e, 0x74, 0x65, 0x72, 0x5f, 0x66, 0x6c, 0x61, 0x67
        /*0046*/ 	.byte	0x67, 0x65, 0x64, 0x2e, 0x68, 0x70, 0x70, 0x00
	.type		$str$26,@object
	.size		$str$26,($str$25 - $str$26)
$str$26:
        /*004e*/ 	.byte	0x2f, 0x74, 0x6d, 0x70, 0x2f, 0x63, 0x75, 0x74, 0x6c, 0x61, 0x73, 0x73, 0x5f, 0x73, 0x77, 0x65
        /*005e*/ 	.byte	0x65, 0x70, 0x5f, 0x73, 0x72, 0x63, 0x2f, 0x69, 0x6e, 0x63, 0x6c, 0x75, 0x64, 0x65, 0x2f, 0x63
        /*006e*/ 	.byte	0x75, 0x74, 0x65, 0x2f, 0x61, 0x74, 0x6f, 0x6d, 0x2f, 0x63, 0x6f, 0x70, 0x79, 0x5f, 0x74, 0x72
        /*007e*/ 	.byte	0x61, 0x69, 0x74, 0x73, 0x5f, 0x73, 0x6d, 0x31, 0x30, 0x30, 0x2e, 0x68, 0x70, 0x70, 0x00
	.type		$str$25,@object
	.size		$str$25,(__unnamed_1 - $str$25)
$str$25:
        /*008d*/ 	.byte	0x28, 0x28, 0x75, 0x69, 0x6e, 0x74, 0x33, 0x32, 0x5f, 0x74, 0x28, 0x74, 0x68, 0x72, 0x65, 0x61
        /*009d*/ 	.byte	0x64, 0x49, 0x64, 0x78, 0x2e, 0x78, 0x29, 0x20, 0x2f, 0x20, 0x33, 0x32, 0x29, 0x20, 0x25, 0x20
        /*00ad*/ 	.byte	0x34, 0x29, 0x20, 0x3d, 0x3d, 0x20, 0x28, 0x28, 0x28, 0x74, 0x6d, 0x65, 0x6d, 0x5f, 0x61, 0x64
        /*00bd*/ 	.byte	0x64, 0x72, 0x20, 0x3e, 0x3e, 0x20, 0x31, 0x36, 0x29, 0x20, 0x2f, 0x20, 0x33, 0x32, 0x29, 0x20
        /*00cd*/ 	.byte	0x25, 0x20, 0x34, 0x29, 0x00
	.type		__unnamed_1,@object
	.size		__unnamed_1,(__unnamed_2 - __unnamed_1)
__unnamed_1:
        /*00d2*/ 	.byte	0x61, 0x75, 0x74, 0x6f, 0x20, 0x63, 0x75, 0x74, 0x65, 0x3a, 0x3a, 0x61, 0x73, 0x5f, 0x70, 0x6f
        /* <DEDUP_REMOVED lines=24> */
        /*0262*/ 	.byte	0x30, 0x39, 0x36, 0x3e, 0x3e, 0x3e, 0x3e, 0x5d, 0x00
	.type		__unnamed_2,@object
	.size		__unnamed_2,(.L_2 - __unnamed_2)
__unnamed_2:
        /* <DEDUP_REMOVED lines=46> */
        /*054b*/ 	.byte	0x75, 0x74, 0x65, 0x3a, 0x3a, 0x43, 0x3c, 0x30, 0x3e, 0x3e, 0x3e, 0x3e, 0x5d, 0x00
.L_2:


//--------------------- .nv.shared._ZN7cutlass13device_kernelINS_4gemm6kernel13GemmUniversalIN4cute5tupleIJiiiiEEENS1_10collective13CollectiveMmaINS1_35MainloopSm100TmaUmmaWarpSpecializedILi4ELi2ELi4ENS5_IJNS4_1CILi4EEENSA_ILi2EEENSA_ILi1EEEEEEEENS5_IJNSA_ILi64EEENSA_ILi256EEESG_EEENS_10bfloat16_tENS5_IJlSD_lEEESJ_SK_NS4_8TiledMMAINS4_8MMA_AtomIJNS4_20SM100_MMA_F16BF16_SSISJ_SJ_fLi64ELi256ELNS4_4UMMA5MajorE0ELSP_0ELNSO_7ScaleInE0ELSQ_0EEEEEENS4_6LayoutINS5_IJSD_SD_SD_EEENS5_IJNSA_ILi0EEESV_SV_EEEEENS5_IJNS4_10UnderscoreESY_SY_EEEEENS4_23SM90_TMA_LOAD_MULTICASTENS4_14ComposedLayoutINS4_7SwizzleILi3ELi4ELi3EEENS4_18smem_ptr_flag_bitsILi16EEENST_INS5_IJNSA_ILi8EEESG_EEENS5_IJSG_SD_EEEEEEEvNS4_8identityES11_S1B_vS1C_EENS_8epilogue10collective18CollectiveEpilogueINS1E_23Sm100TmaWarpSpecializedILi4ELi2ELi32ELb1ELb0EEEJSI_NS5_IJNST_ISG_SD_EES1J_EEESJ_SK_SJ_SK_NS1E_6fusion15FusionCallbacksIS1I_NS1L_17LinearCombinationISJ_fSJ_fLNS_15FloatRoundStyleE2EEESI_S1K_JEEENS4_5SM1004TMEM4LOAD26SM100_TMEM_LOAD_16dp256b8xENS4_13SM90_TMA_LOADES1B_NS4_17SM75_U32x4_LDSM_NENS4_14SM90_TMA_STOREES1B_NS4_17SM90_U32x4_STSM_NENS4_39AutoVectorizingCopyWithAssumedAlignmentILi128EEEEEEvvEEEEvNT_6ParamsE --------------------------
	.section	.nv.shared._ZN7cutlass13device_kernelINS_4gemm6kernel13GemmUniversalIN4cute5tupleIJiiiiEEENS1_10collective13CollectiveMmaINS1_35MainloopSm100TmaUmmaWarpSpecializedILi4ELi2ELi4ENS5_IJNS4_1CILi4EEENSA_ILi2EEENSA_ILi1EEEEEEEENS5_IJNSA_ILi64EEENSA_ILi256EEESG_EEENS_10bfloat16_tENS5_IJlSD_lEEESJ_SK_NS4_8TiledMMAINS4_8MMA_AtomIJNS4_20SM100_MMA_F16BF16_SSISJ_SJ_fLi64ELi256ELNS4_4UMMA5MajorE0ELSP_0ELNSO_7ScaleInE0ELSQ_0EEEEEENS4_6LayoutINS5_IJSD_SD_SD_EEENS5_IJNSA_ILi0EEESV_SV_EEEEENS5_IJNS4_10UnderscoreESY_SY_EEEEENS4_23SM90_TMA_LOAD_MULTICASTENS4_14ComposedLayoutINS4_7SwizzleILi3ELi4ELi3EEENS4_18smem_ptr_flag_bitsILi16EEENST_INS5_IJNSA_ILi8EEESG_EEENS5_IJSG_SD_EEEEEEEvNS4_8identityES11_S1B_vS1C_EENS_8epilogue10collective18CollectiveEpilogueINS1E_23Sm100TmaWarpSpecializedILi4ELi2ELi32ELb1ELb0EEEJSI_NS5_IJNST_ISG_SD_EES1J_EEESJ_SK_SJ_SK_NS1E_6fusion15FusionCallbacksIS1I_NS1L_17LinearCombinationISJ_fSJ_fLNS_15FloatRoundStyleE2EEESI_S1K_JEEENS4_5SM1004TMEM4LOAD26SM100_TMEM_LOAD_16dp256b8xENS4_13SM90_TMA_LOADES1B_NS4_17SM75_U32x4_LDSM_NENS4_14SM90_TMA_STOREES1B_NS4_17SM90_U32x4_STSM_NENS4_39AutoVectorizingCopyWithAssumedAlignmentILi128EEEEEEvvEEEEvNT_6ParamsE,"aw",@nobits
	.sectionflags	@""
	.align	16
	.zero		1024


//--------------------- .nv.shared.reserved.0     --------------------------
	.section	.nv.shared.reserved.0,"aw",@nobits
	.weak		__nv_reservedSMEM_offset_0_alias
	.size		__nv_reservedSMEM_offset_0_alias, 0, 64
	.other		__nv_reservedSMEM_offset_0_alias,@"STO_CUDA_RESERVED_SHARED STV_DEFAULT"
__nv_reservedSMEM_offset_0_alias:
	.zero		0
.nv.shared.reserved.0:
	.zero		64
	.weak		__nv_reservedSMEM_tcgen05_partition
	.type		__nv_reservedSMEM_tcgen05_partition,@object
	.size		__nv_reservedSMEM_tcgen05_partition,(.L_0 - __nv_reservedSMEM_tcgen05_partition)
__nv_reservedSMEM_tcgen05_partition:
	.zero		32
.L_0:


//--------------------- .nv.global                --------------------------
	.section	.nv.global,"aw",@nobits
.nv.global:
	.type		_ZN40_INTERNAL_bc9a8918_4_k_cu_143d57fb_229754cute1_E,@object
	.size		_ZN40_INTERNAL_bc9a8918_4_k_cu_143d57fb_229754cute1_E,(_ZN40_INTERNAL_bc9a8918_4_k_cu_143d57fb_229754cuda3std3__45__cpo6cbeginE - _ZN40_INTERNAL_bc9a8918_4_k_cu_143d57fb_229754cute1_E)
_ZN40_INTERNAL_bc9a8918_4_k_cu_143d57fb_229754cute1_E:
	.zero		1
	.type		_ZN40_INTERNAL_bc9a8918_4_k_cu_143d57fb_229754cuda3std3__45__cpo6cbeginE,@object
	.size		_ZN40_INTERNAL_bc9a8918_4_k_cu_143d57fb_229754cuda3std3__45__cpo6cbeginE,(_ZN40_INTERNAL_bc9a8918_4_k_cu_143d57fb_229754cuda3std3__48in_placeE - _ZN40_INTERNAL_bc9a8918_4_k_cu_143d57fb_229754cuda3std3__45__cpo6cbeginE)
_ZN40_INTERNAL_bc9a8918_4_k_cu_143d57fb_229754cuda3std3__45__cpo6cbeginE:
	.zero		1
	.type		_ZN40_INTERNAL_bc9a8918_4_k_cu_143d57fb_229754cuda3std3__48in_placeE,@object
	.size		_ZN40_INTERNAL_bc9a8918_4_k_cu_143d57fb_229754cuda3std3__48in_placeE,(_ZN40_INTERNAL_bc9a8918_4_k_cu_143d57fb_229754cuda3std6ranges3__45__cpo9iter_moveE - _ZN40_INTERNAL_bc9a8918_4_k_cu_143d57fb_229754cuda3std3__48in_placeE)
_ZN40_INTERNAL_bc9a8918_4_k_cu_143d57fb_229754cuda3std3__48in_placeE:
	.zero		1
	.type		_ZN40_INTERNAL_bc9a8918_4_k_cu_143d57fb_229754cuda3std6ranges3__45__cpo9iter_moveE,@object
	.size		_ZN40_INTERNAL_bc9a8918_4_k_cu_143d57fb_229754cuda3std6ranges3__45__cpo9iter_moveE,(_ZN40_INTERNAL_bc9a8918_4_k_cu_143d57fb_229754cuda3std3__45__cpo5beginE - _ZN40_INTERNAL_bc9a8918_4_k_cu_143d57fb_229754cuda3std6ranges3__45__cpo9iter_moveE)
_ZN40_INTERNAL_bc9a8918_4_k_cu_143d57fb_229754cuda3std6ranges3__45__cpo9iter_moveE:
	.zero		1
	.type		_ZN40_INTERNAL_bc9a8918_4_k_cu_143d57fb_229754cuda3std3__45__cpo5beginE,@object
	.size		_ZN40_INTERNAL_bc9a8918_4_k_cu_143d57fb_229754cuda3std3__45__cpo5beginE,(_ZN40_INTERNAL_bc9a8918_4_k_cu_143d57fb_229754cuda3std3__442_GLOBAL__N__bc9a8918_4_k_cu_143d57fb_229756ignoreE - _ZN40_INTERNAL_bc9a8918_4_k_cu_143d57fb_229754cuda3std3__45__cpo5beginE)
_ZN40_INTERNAL_bc9a8918_4_k_cu_143d57fb_229754cuda3std3__45__cpo5beginE:
	.zero		1
	.type		_ZN40_INTERNAL_bc9a8918_4_k_cu_143d57fb_229754cuda3std3__442_GLOBAL__N__bc9a8918_4_k_cu_143d57fb_229756ignoreE,@object
	.size		_ZN40_INTERNAL_bc9a8918_4_k_cu_143d57fb_229754cuda3std3__442_GLOBAL__N__bc9a8918_4_k_cu_143d57fb_229756ignoreE,(_ZN40_INTERNAL_bc9a8918_4_k_cu_143d57fb_229754cute7productE - _ZN40_INTERNAL_bc9a8918_4_k_cu_143d57fb_229754cuda3std3__442_GLOBAL__N__bc9a8918_4_k_cu_143d57fb_229756ignoreE)
_ZN40_INTERNAL_bc9a8918_4_k_cu_143d57fb_229754cuda3std3__442_GLOBAL__N__bc9a8918_4_k_cu_143d57fb_229756ignoreE:
	.zero		1
	.type		_ZN40_INTERNAL_bc9a8918_4_k_cu_143d57fb_229754cute7productE,@object
	.size		_ZN40_INTERNAL_bc9a8918_4_k_cu_143d57fb_229754cute7productE,(_ZN40_INTERNAL_bc9a8918_4_k_cu_143d57fb_229754cuda3std3__45__cpo3endE - _ZN40_INTERNAL_bc9a8918_4_k_cu_143d57fb_229754cute7productE)
_ZN40_INTERNAL_bc9a8918_4_k_cu_143d57fb_229754cute7productE:
	.zero		1
	.type		_ZN40_INTERNAL_bc9a8918_4_k_cu_143d57fb_229754cuda3std3__45__cpo3endE,@object
	.size		_ZN40_INTERNAL_bc9a8918_4_k_cu_143d57fb_229754cuda3std3__45__cpo3endE,(_ZN40_INTERNAL_bc9a8918_4_k_cu_143d57fb_229754cuda3std3__419piecewise_constructE - _ZN40_INTERNAL_bc9a8918_4_k_cu_143d57fb_229754cuda3std3__45__cpo3endE)
_ZN40_INTERNAL_bc9a8918_4_k_cu_143d57fb_229754cuda3std3__45__cpo3endE:
	.zero		1
	.type		_ZN40_INTERNAL_bc9a8918_4_k_cu_143d57fb_229754cuda3std3__419piecewise_constructE,@object
	.size		_ZN40_INTERNAL_bc9a8918_4_k_cu_143d57fb_229754cuda3std3__419piecewise_constructE,(_ZN40_INTERNAL_bc9a8918_4_k_cu_143d57fb_229754cuda3std3__45__cpo4cendE - _ZN40_INTERNAL_bc9a8918_4_k_cu_143d57fb_229754cuda3std3__419piecewise_constructE)
_ZN40_INTERNAL_bc9a8918_4_k_cu_143d57fb_229754cuda3std3__419piecewise_constructE:
	.zero		1
	.type		_ZN40_INTERNAL_bc9a8918_4_k_cu_143d57fb_229754cuda3std3__45__cpo4cendE,@object
	.size		_ZN40_INTERNAL_bc9a8918_4_k_cu_143d57fb_229754cuda3std3__45__cpo4cendE,(_ZN40_INTERNAL_bc9a8918_4_k_cu_143d57fb_229754cuda3std6ranges3__45__cpo4swapE - _ZN40_INTERNAL_bc9a8918_4_k_cu_143d57fb_229754cuda3std3__45__cpo4cendE)
_ZN40_INTERNAL_bc9a8918_4_k_cu_143d57fb_229754cuda3std3__45__cpo4cendE:
	.zero		1
	.type		_ZN40_INTERNAL_bc9a8918_4_k_cu_143d57fb_229754cuda3std6ranges3__45__cpo4swapE,@object
	.size		_ZN40_INTERNAL_bc9a8918_4_k_cu_143d57fb_229754cuda3std6ranges3__45__cpo4swapE,(.L_10 - _ZN40_INTERNAL_bc9a8918_4_k_cu_143d57fb_229754cuda3std6ranges3__45__cpo4swapE)
_ZN40_INTERNAL_bc9a8918_4_k_cu_143d57fb_229754cuda3std6ranges3__45__cpo4swapE:
	.zero		1
.L_10:


//--------------------- .nv.constant0._ZN7cutlass13device_kernelINS_4gemm6kernel13GemmUniversalIN4cute5tupleIJiiiiEEENS1_10collective13CollectiveMmaINS1_35MainloopSm100TmaUmmaWarpSpecializedILi4ELi2ELi4ENS5_IJNS4_1CILi4EEENSA_ILi2EEENSA_ILi1EEEEEEEENS5_IJNSA_ILi64EEENSA_ILi256EEESG_EEENS_10bfloat16_tENS5_IJlSD_lEEESJ_SK_NS4_8TiledMMAINS4_8MMA_AtomIJNS4_20SM100_MMA_F16BF16_SSISJ_SJ_fLi64ELi256ELNS4_4UMMA5MajorE0ELSP_0ELNSO_7ScaleInE0ELSQ_0EEEEEENS4_6LayoutINS5_IJSD_SD_SD_EEENS5_IJNSA_ILi0EEESV_SV_EEEEENS5_IJNS4_10UnderscoreESY_SY_EEEEENS4_23SM90_TMA_LOAD_MULTICASTENS4_14ComposedLayoutINS4_7SwizzleILi3ELi4ELi3EEENS4_18smem_ptr_flag_bitsILi16EEENST_INS5_IJNSA_ILi8EEESG_EEENS5_IJSG_SD_EEEEEEEvNS4_8identityES11_S1B_vS1C_EENS_8epilogue10collective18CollectiveEpilogueINS1E_23Sm100TmaWarpSpecializedILi4ELi2ELi32ELb1ELb0EEEJSI_NS5_IJNST_ISG_SD_EES1J_EEESJ_SK_SJ_SK_NS1E_6fusion15FusionCallbacksIS1I_NS1L_17LinearCombinationISJ_fSJ_fLNS_15FloatRoundStyleE2EEESI_S1K_JEEENS4_5SM1004TMEM4LOAD26SM100_TMEM_LOAD_16dp256b8xENS4_13SM90_TMA_LOADES1B_NS4_17SM75_U32x4_LDSM_NENS4_14SM90_TMA_STOREES1B_NS4_17SM90_U32x4_STSM_NENS4_39AutoVectorizingCopyWithAssumedAlignmentILi128EEEEEEvvEEEEvNT_6ParamsE --------------------------
	.section	.nv.constant0._ZN7cutlass13device_kernelINS_4gemm6kernel13GemmUniversalIN4cute5tupleIJiiiiEEENS1_10collective13CollectiveMmaINS1_35MainloopSm100TmaUmmaWarpSpecializedILi4ELi2ELi4ENS5_IJNS4_1CILi4EEENSA_ILi2EEENSA_ILi1EEEEEEEENS5_IJNSA_ILi64EEENSA_ILi256EEESG_EEENS_10bfloat16_tENS5_IJlSD_lEEESJ_SK_NS4_8TiledMMAINS4_8MMA_AtomIJNS4_20SM100_MMA_F16BF16_SSISJ_SJ_fLi64ELi256ELNS4_4UMMA5MajorE0ELSP_0ELNSO_7ScaleInE0ELSQ_0EEEEEENS4_6LayoutINS5_IJSD_SD_SD_EEENS5_IJNSA_ILi0EEESV_SV_EEEEENS5_IJNS4_10UnderscoreESY_SY_EEEEENS4_23SM90_TMA_LOAD_MULTICASTENS4_14ComposedLayoutINS4_7SwizzleILi3ELi4ELi3EEENS4_18smem_ptr_flag_bitsILi16EEENST_INS5_IJNSA_ILi8EEESG_EEENS5_IJSG_SD_EEEEEEEvNS4_8identityES11_S1B_vS1C_EENS_8epilogue10collective18CollectiveEpilogueINS1E_23Sm100TmaWarpSpecializedILi4ELi2ELi32ELb1ELb0EEEJSI_NS5_IJNST_ISG_SD_EES1J_EEESJ_SK_SJ_SK_NS1E_6fusion15FusionCallbacksIS1I_NS1L_17LinearCombinationISJ_fSJ_fLNS_15FloatRoundStyleE2EEESI_S1K_JEEENS4_5SM1004TMEM4LOAD26SM100_TMEM_LOAD_16dp256b8xENS4_13SM90_TMA_LOADES1B_NS4_17SM75_U32x4_LDSM_NENS4_14SM90_TMA_STOREES1B_NS4_17SM90_U32x4_STSM_NENS4_39AutoVectorizingCopyWithAssumedAlignmentILi128EEEEEEvvEEEEvNT_6ParamsE,"a",@progbits
	.sectionflags	@""
	.align	4
.nv.constant0._ZN7cutlass13device_kernelINS_4gemm6kernel13GemmUniversalIN4cute5tupleIJiiiiEEENS1_10collective13CollectiveMmaINS1_35MainloopSm100TmaUmmaWarpSpecializedILi4ELi2ELi4ENS5_IJNS4_1CILi4EEENSA_ILi2EEENSA_ILi1EEEEEEEENS5_IJNSA_ILi64EEENSA_ILi256EEESG_EEENS_10bfloat16_tENS5_IJlSD_lEEESJ_SK_NS4_8TiledMMAINS4_8MMA_AtomIJNS4_20SM100_MMA_F16BF16_SSISJ_SJ_fLi64ELi256ELNS4_4UMMA5MajorE0ELSP_0ELNSO_7ScaleInE0ELSQ_0EEEEEENS4_6LayoutINS5_IJSD_SD_SD_EEENS5_IJNSA_ILi0EEESV_SV_EEEEENS5_IJNS4_10UnderscoreESY_SY_EEEEENS4_23SM90_TMA_LOAD_MULTICASTENS4_14ComposedLayoutINS4_7SwizzleILi3ELi4ELi3EEENS4_18smem_ptr_flag_bitsILi16EEENST_INS5_IJNSA_ILi8EEESG_EEENS5_IJSG_SD_EEEEEEEvNS4_8identityES11_S1B_vS1C_EENS_8epilogue10collective18CollectiveEpilogueINS1E_23Sm100TmaWarpSpecializedILi4ELi2ELi32ELb1ELb0EEEJSI_NS5_IJNST_ISG_SD_EES1J_EEESJ_SK_SJ_SK_NS1E_6fusion15FusionCallbacksIS1I_NS1L_17LinearCombinationISJ_fSJ_fLNS_15FloatRoundStyleE2EEESI_S1K_JEEENS4_5SM1004TMEM4LOAD26SM100_TMEM_LOAD_16dp256b8xENS4_13SM90_TMA_LOADES1B_NS4_17SM75_U32x4_LDSM_NENS4_14SM90_TMA_STOREES1B_NS4_17SM90_U32x4_STSM_NENS4_39AutoVectorizingCopyWithAssumedAlignmentILi128EEEEEEvvEEEEvNT_6ParamsE:
	.zero		2944


//--------------------- SYMBOLS --------------------------

	.type		.nv.reservedSmem.offset0,@object
	.size		.nv.reservedSmem.offset0,0x4
	.type		.nv.reservedSmem.cap,@object
	.size		.nv.reservedSmem.cap,0x4
	.type		__assertfail,@function
